//
// Generated by NVIDIA NVVM Compiler
//
// Compiler Build ID: CL-36424714
// Cuda compilation tools, release 13.0, V13.0.88
// Based on NVVM 20.0.0
//

.version 9.0
.target sm_100
.address_size 64

	// .globl	_Z11fp8_gemm_v3PKhS0_P6__halfiii
.extern .shared .align 16 .b8 smem[];

.visible .entry _Z11fp8_gemm_v3PKhS0_P6__halfiii(
	.param .u64 .ptr .align 1 _Z11fp8_gemm_v3PKhS0_P6__halfiii_param_0,
	.param .u64 .ptr .align 1 _Z11fp8_gemm_v3PKhS0_P6__halfiii_param_1,
	.param .u64 .ptr .align 1 _Z11fp8_gemm_v3PKhS0_P6__halfiii_param_2,
	.param .u32 _Z11fp8_gemm_v3PKhS0_P6__halfiii_param_3,
	.param .u32 _Z11fp8_gemm_v3PKhS0_P6__halfiii_param_4,
	.param .u32 _Z11fp8_gemm_v3PKhS0_P6__halfiii_param_5
)
.maxntid 256
.minnctapersm 2
{
	.local .align 8 .b8 	__local_depot0[48];
	.reg .b64 	%SP;
	.reg .b64 	%SPL;
	.reg .pred 	%p<141>;
	.reg .b32 	%r<602>;
	.reg .b64 	%rd<149>;

	mov.u64 	%SPL, __local_depot0;
	ld.param.u64 	%rd37, [_Z11fp8_gemm_v3PKhS0_P6__halfiii_param_0];
	ld.param.u64 	%rd38, [_Z11fp8_gemm_v3PKhS0_P6__halfiii_param_1];
	ld.param.u64 	%rd39, [_Z11fp8_gemm_v3PKhS0_P6__halfiii_param_2];
	ld.param.u32 	%r149, [_Z11fp8_gemm_v3PKhS0_P6__halfiii_param_3];
	ld.param.u32 	%r150, [_Z11fp8_gemm_v3PKhS0_P6__halfiii_param_4];
	ld.param.u32 	%r151, [_Z11fp8_gemm_v3PKhS0_P6__halfiii_param_5];
	cvta.to.global.u64 	%rd1, %rd39;
	add.u64 	%rd144, %SPL, 0;
	add.u64 	%rd142, %SPL, 24;
	mov.u32 	%r152, %ctaid.y;
	shl.b32 	%r1, %r152, 7;
	mov.u32 	%r153, %ctaid.x;
	shl.b32 	%r2, %r153, 7;
	mov.u32 	%r3, %tid.x;
	and.b32  	%r4, %r3, 96;
	shr.u32 	%r5, %r3, 2;
	and.b32  	%r6, %r5, 7;
	and.b32  	%r7, %r3, 3;
	mov.u32 	%r154, smem;
	cvt.u64.u32 	%rd42, %r154;
	cvta.shared.u64 	%rd43, %rd42;
	st.local.u64 	[%rd144], %rd43;
	add.s64 	%rd44, %rd43, 10240;
	st.local.u64 	[%rd142], %rd44;
	add.s64 	%rd45, %rd43, 20480;
	st.local.u64 	[%rd144+8], %rd45;
	add.s64 	%rd46, %rd43, 30720;
	st.local.u64 	[%rd142+8], %rd46;
	add.s64 	%rd146, %rd144, 16;
	add.s64 	%rd47, %rd43, 40960;
	st.local.u64 	[%rd144+16], %rd47;
	add.s64 	%rd148, %rd142, 16;
	add.s64 	%rd48, %rd43, 51200;
	st.local.u64 	[%rd142+16], %rd48;
	add.s32 	%r155, %r151, 63;
	shr.s32 	%r156, %r155, 31;
	shr.u32 	%r157, %r156, 26;
	add.s32 	%r158, %r155, %r157;
	shr.s32 	%r8, %r158, 6;
	shr.u32 	%r159, %r3, 1;
	and.b32  	%r9, %r159, 64;
	shl.b32 	%r160, %r3, 4;
	and.b32  	%r10, %r160, 48;
	cvt.u64.u32 	%rd6, %r151;
	setp.gt.s32 	%p1, %r151, 0;
	@%p1 bra 	$L__BB0_1;
	bra.uni 	$L__BB0_10;
$L__BB0_1:
	setp.ge.u32 	%p2, %r10, %r151;
	cvt.u64.u32 	%rd12, %r10;
	add.s32 	%r20, %r5, %r1;
	setp.ge.s32 	%p3, %r20, %r149;
	mad.lo.s32 	%r162, %r5, 80, %r10;
	add.s32 	%r21, %r154, %r162;
	or.pred  	%p4, %p3, %p2;
	@%p4 bra 	$L__BB0_3;
	cvt.u64.u32 	%rd50, %r20;
	mad.lo.s64 	%rd51, %rd50, %rd6, %rd12;
	add.s64 	%rd49, %rd37, %rd51;
	// begin inline asm
	cp.async.cg.shared.global [%r21], [%rd49], 16;

	// end inline asm
$L__BB0_3:
	setp.ge.u32 	%p5, %r10, %r151;
	or.b32  	%r166, %r3, 256;
	shr.u32 	%r22, %r166, 2;
	add.s32 	%r23, %r22, %r1;
	setp.ge.s32 	%p6, %r23, %r149;
	or.pred  	%p7, %p6, %p5;
	@%p7 bra 	$L__BB0_5;
	mad.lo.s32 	%r168, %r22, 80, %r10;
	cvt.u64.u32 	%rd53, %r23;
	mad.lo.s64 	%rd54, %rd53, %rd6, %rd12;
	add.s64 	%rd52, %rd37, %rd54;
	add.s32 	%r167, %r154, %r168;
	// begin inline asm
	cp.async.cg.shared.global [%r167], [%rd52], 16;

	// end inline asm
$L__BB0_5:
	setp.ge.u32 	%p8, %r10, %r151;
	add.s32 	%r24, %r5, %r2;
	setp.ge.s32 	%p9, %r24, %r150;
	or.pred  	%p10, %p9, %p8;
	@%p10 bra 	$L__BB0_7;
	cvt.s64.s32 	%rd56, %r24;
	mad.lo.s64 	%rd57, %rd56, %rd6, %rd12;
	add.s64 	%rd55, %rd38, %rd57;
	add.s32 	%r171, %r21, 10240;
	// begin inline asm
	cp.async.cg.shared.global [%r171], [%rd55], 16;

	// end inline asm
$L__BB0_7:
	setp.ge.u32 	%p11, %r10, %r151;
	add.s32 	%r25, %r22, %r2;
	setp.ge.s32 	%p12, %r25, %r150;
	or.pred  	%p13, %p12, %p11;
	@%p13 bra 	$L__BB0_9;
	mad.lo.s32 	%r174, %r22, 80, %r10;
	cvt.s64.s32 	%rd59, %r25;
	mad.lo.s64 	%rd60, %rd59, %rd6, %rd12;
	add.s64 	%rd58, %rd38, %rd60;
	add.s32 	%r176, %r174, %r154;
	add.s32 	%r173, %r176, 10240;
	// begin inline asm
	cp.async.cg.shared.global [%r173], [%rd58], 16;

	// end inline asm
$L__BB0_9:
	// begin inline asm
	cp.async.commit_group;

	// end inline asm
$L__BB0_10:
	setp.lt.s32 	%p14, %r151, 65;
	@%p14 bra 	$L__BB0_20;
	add.s32 	%r26, %r10, 64;
	setp.ge.u32 	%p15, %r26, %r151;
	add.s32 	%r27, %r5, %r1;
	setp.ge.s32 	%p16, %r27, %r149;
	mad.lo.s32 	%r178, %r5, 80, %r10;
	add.s32 	%r180, %r154, %r178;
	add.s32 	%r28, %r180, 20480;
	or.pred  	%p17, %p16, %p15;
	@%p17 bra 	$L__BB0_13;
	cvt.u64.u32 	%rd62, %r27;
	cvt.u64.u32 	%rd63, %r10;
	mad.lo.s64 	%rd64, %rd62, %rd6, %rd63;
	add.s64 	%rd65, %rd37, %rd64;
	add.s64 	%rd61, %rd65, 64;
	// begin inline asm
	cp.async.cg.shared.global [%r28], [%rd61], 16;

	// end inline asm
$L__BB0_13:
	setp.ge.u32 	%p18, %r26, %r151;
	or.b32  	%r182, %r3, 256;
	shr.u32 	%r29, %r182, 2;
	add.s32 	%r30, %r29, %r1;
	setp.ge.s32 	%p19, %r30, %r149;
	mad.lo.s32 	%r183, %r29, 80, %r10;
	add.s32 	%r185, %r154, %r183;
	add.s32 	%r31, %r185, 20480;
	or.pred  	%p20, %p19, %p18;
	@%p20 bra 	$L__BB0_15;
	cvt.u64.u32 	%rd67, %r30;
	cvt.u64.u32 	%rd68, %r10;
	mad.lo.s64 	%rd69, %rd67, %rd6, %rd68;
	add.s64 	%rd70, %rd37, %rd69;
	add.s64 	%rd66, %rd70, 64;
	// begin inline asm
	cp.async.cg.shared.global [%r31], [%rd66], 16;

	// end inline asm
$L__BB0_15:
	setp.ge.u32 	%p21, %r26, %r151;
	add.s32 	%r32, %r5, %r2;
	setp.ge.s32 	%p22, %r32, %r150;
	or.pred  	%p23, %p22, %p21;
	@%p23 bra 	$L__BB0_17;
	cvt.s64.s32 	%rd72, %r32;
	cvt.u64.u32 	%rd73, %r10;
	mad.lo.s64 	%rd74, %rd72, %rd6, %rd73;
	add.s64 	%rd75, %rd38, %rd74;
	add.s64 	%rd71, %rd75, 64;
	add.s32 	%r187, %r28, 10240;
	// begin inline asm
	cp.async.cg.shared.global [%r187], [%rd71], 16;

	// end inline asm
$L__BB0_17:
	setp.ge.u32 	%p24, %r26, %r151;
	add.s32 	%r33, %r29, %r2;
	setp.ge.s32 	%p25, %r33, %r150;
	or.pred  	%p26, %p25, %p24;
	@%p26 bra 	$L__BB0_19;
	cvt.s64.s32 	%rd77, %r33;
	cvt.u64.u32 	%rd78, %r10;
	mad.lo.s64 	%rd79, %rd77, %rd6, %rd78;
	add.s64 	%rd80, %rd38, %rd79;
	add.s64 	%rd76, %rd80, 64;
	add.s32 	%r188, %r31, 10240;
	// begin inline asm
	cp.async.cg.shared.global [%r188], [%rd76], 16;

	// end inline asm
$L__BB0_19:
	// begin inline asm
	cp.async.commit_group;

	// end inline asm
$L__BB0_20:
	setp.gt.s32 	%p27, %r151, 0;
	mov.b32 	%r570, 0;
	mov.u32 	%r571, %r570;
	mov.u32 	%r572, %r570;
	mov.u32 	%r573, %r570;
	mov.u32 	%r574, %r570;
	mov.u32 	%r575, %r570;
	mov.u32 	%r576, %r570;
	mov.u32 	%r577, %r570;
	mov.u32 	%r578, %r570;
	mov.u32 	%r579, %r570;
	mov.u32 	%r580, %r570;
	mov.u32 	%r581, %r570;
	mov.u32 	%r582, %r570;
	mov.u32 	%r583, %r570;
	mov.u32 	%r584, %r570;
	mov.u32 	%r585, %r570;
	mov.u32 	%r586, %r570;
	mov.u32 	%r587, %r570;
	mov.u32 	%r588, %r570;
	mov.u32 	%r589, %r570;
	mov.u32 	%r590, %r570;
	mov.u32 	%r591, %r570;
	mov.u32 	%r592, %r570;
	mov.u32 	%r593, %r570;
	mov.u32 	%r594, %r570;
	mov.u32 	%r595, %r570;
	mov.u32 	%r596, %r570;
	mov.u32 	%r597, %r570;
	mov.u32 	%r598, %r570;
	mov.u32 	%r599, %r570;
	mov.u32 	%r600, %r570;
	mov.u32 	%r601, %r570;
	@%p27 bra 	$L__BB0_21;
	bra.uni 	$L__BB0_39;
$L__BB0_21:
	add.s32 	%r191, %r6, %r4;
	shl.b32 	%r192, %r7, 2;
	max.s32 	%r193, %r8, 1;
	add.s32 	%r11, %r5, %r1;
	mad.lo.s32 	%r12, %r5, 80, %r10;
	cvt.u64.u32 	%rd83, %r11;
	or.b32  	%r194, %r3, 256;
	shr.u32 	%r195, %r194, 2;
	add.s32 	%r13, %r195, %r1;
	mad.lo.s32 	%r14, %r195, 80, %r10;
	cvt.u64.u32 	%rd84, %r13;
	add.s32 	%r15, %r5, %r2;
	cvt.s64.s32 	%rd85, %r15;
	add.s32 	%r16, %r195, %r2;
	cvt.s64.s32 	%rd86, %r16;
	mul.lo.s32 	%r196, %r191, 80;
	or.b32  	%r17, %r196, %r192;
	add.s32 	%r197, %r9, %r6;
	mul.lo.s32 	%r198, %r197, 80;
	or.b32  	%r18, %r198, %r192;
	neg.s32 	%r537, %r193;
	mad.lo.s64 	%rd87, %rd83, %rd6, %rd37;
	add.s64 	%rd7, %rd87, 128;
	mul.wide.u32 	%rd145, %r7, 16;
	mad.lo.s64 	%rd88, %rd84, %rd6, %rd37;
	add.s64 	%rd9, %rd88, 128;
	mad.lo.s64 	%rd89, %rd86, %rd6, %rd38;
	add.s64 	%rd10, %rd89, 128;
	mad.lo.s64 	%rd90, %rd85, %rd6, %rd38;
	add.s64 	%rd11, %rd90, 128;
	mov.b32 	%r570, 0;
	mov.b64 	%rd147, 2;
	mov.b64 	%rd143, 0;
	mov.u32 	%r536, %r8;
	mov.u32 	%r571, %r570;
	mov.u32 	%r572, %r570;
	mov.u32 	%r573, %r570;
	mov.u32 	%r574, %r570;
	mov.u32 	%r575, %r570;
	mov.u32 	%r576, %r570;
	mov.u32 	%r577, %r570;
	mov.u32 	%r578, %r570;
	mov.u32 	%r579, %r570;
	mov.u32 	%r580, %r570;
	mov.u32 	%r581, %r570;
	mov.u32 	%r582, %r570;
	mov.u32 	%r583, %r570;
	mov.u32 	%r584, %r570;
	mov.u32 	%r585, %r570;
	mov.u32 	%r586, %r570;
	mov.u32 	%r587, %r570;
	mov.u32 	%r588, %r570;
	mov.u32 	%r589, %r570;
	mov.u32 	%r590, %r570;
	mov.u32 	%r591, %r570;
	mov.u32 	%r592, %r570;
	mov.u32 	%r593, %r570;
	mov.u32 	%r594, %r570;
	mov.u32 	%r595, %r570;
	mov.u32 	%r596, %r570;
	mov.u32 	%r597, %r570;
	mov.u32 	%r598, %r570;
	mov.u32 	%r599, %r570;
	mov.u32 	%r600, %r570;
	mov.u32 	%r601, %r570;
$L__BB0_22:
	cvt.u32.u64 	%r200, %rd143;
	add.s32 	%r201, %r200, 2;
	setp.ge.s32 	%p28, %r201, %r8;
	@%p28 bra 	$L__BB0_32;
	mul.hi.u64 	%rd91, %rd147, -6148914691236517205;
	shr.u64 	%rd92, %rd91, 1;
	mul.lo.s64 	%rd93, %rd92, -24;
	setp.ge.s32 	%p29, %r11, %r149;
	add.s64 	%rd94, %rd146, %rd93;
	ld.local.u64 	%rd95, [%rd94];
	add.s64 	%rd96, %rd148, %rd93;
	ld.local.u64 	%rd97, [%rd96];
	cvt.u32.u64 	%r202, %rd145;
	add.s32 	%r68, %r202, 128;
	setp.ge.s32 	%p30, %r68, %r151;
	cvta.to.shared.u64 	%rd98, %rd97;
	cvt.u32.u64 	%r69, %rd98;
	cvta.to.shared.u64 	%rd99, %rd95;
	cvt.u32.u64 	%r70, %rd99;
	or.pred  	%p31, %p29, %p30;
	@%p31 bra 	$L__BB0_25;
	add.s64 	%rd100, %rd7, %rd145;
	add.s32 	%r203, %r70, %r12;
	// begin inline asm
	cp.async.cg.shared.global [%r203], [%rd100], 16;

	// end inline asm
$L__BB0_25:
	setp.ge.s32 	%p32, %r68, %r151;
	setp.ge.s32 	%p33, %r13, %r149;
	or.pred  	%p34, %p33, %p32;
	@%p34 bra 	$L__BB0_27;
	add.s64 	%rd101, %rd9, %rd145;
	add.s32 	%r204, %r70, %r14;
	// begin inline asm
	cp.async.cg.shared.global [%r204], [%rd101], 16;

	// end inline asm
$L__BB0_27:
	setp.ge.s32 	%p35, %r68, %r151;
	setp.ge.s32 	%p36, %r15, %r150;
	or.pred  	%p37, %p36, %p35;
	@%p37 bra 	$L__BB0_29;
	add.s64 	%rd102, %rd11, %rd145;
	add.s32 	%r205, %r69, %r12;
	// begin inline asm
	cp.async.cg.shared.global [%r205], [%rd102], 16;

	// end inline asm
$L__BB0_29:
	setp.ge.s32 	%p38, %r68, %r151;
	setp.ge.s32 	%p39, %r16, %r150;
	or.pred  	%p40, %p39, %p38;
	@%p40 bra 	$L__BB0_31;
	add.s64 	%rd103, %rd10, %rd145;
	add.s32 	%r206, %r69, %r14;
	// begin inline asm
	cp.async.cg.shared.global [%r206], [%rd103], 16;

	// end inline asm
$L__BB0_31:
	// begin inline asm
	cp.async.commit_group;

	// end inline asm
$L__BB0_32:
	add.s32 	%r536, %r536, -1;
	min.s32 	%r207, %r536, 2;
	setp.eq.s32 	%p41, %r207, 2;
	@%p41 bra 	$L__BB0_37;
	setp.eq.s32 	%p42, %r207, 1;
	@%p42 bra 	$L__BB0_36;
	setp.ne.s32 	%p43, %r207, 0;
	@%p43 bra 	$L__BB0_38;
	// begin inline asm
	cp.async.wait_group 0;

	// end inline asm
	bra.uni 	$L__BB0_38;
$L__BB0_36:
	// begin inline asm
	cp.async.wait_group 1;

	// end inline asm
	bra.uni 	$L__BB0_38;
$L__BB0_37:
	// begin inline asm
	cp.async.wait_group 2;

	// end inline asm
$L__BB0_38:
	mul.hi.u64 	%rd104, %rd143, -6148914691236517205;
	shr.u64 	%rd105, %rd104, 1;
	mul.lo.s64 	%rd106, %rd105, -24;
	cvt.u64.u32 	%rd107, %r18;
	cvt.u64.u32 	%rd108, %r17;
	bar.sync 	0;
	add.s64 	%rd109, %rd142, %rd106;
	ld.local.u64 	%rd110, [%rd109];
	add.s64 	%rd111, %rd144, %rd106;
	ld.local.u64 	%rd112, [%rd111];
	add.s64 	%rd113, %rd110, %rd108;
	ld.u32 	%r214, [%rd113];
	ld.u32 	%r215, [%rd113+16];
	ld.u32 	%r224, [%rd113+640];
	ld.u32 	%r225, [%rd113+656];
	ld.u32 	%r234, [%rd113+1280];
	ld.u32 	%r235, [%rd113+1296];
	ld.u32 	%r244, [%rd113+1920];
	ld.u32 	%r245, [%rd113+1936];
	add.s64 	%rd114, %rd112, %rd107;
	ld.u32 	%r210, [%rd114];
	ld.u32 	%r211, [%rd114+16];
	ld.u32 	%r212, [%rd114+640];
	ld.u32 	%r213, [%rd114+656];
	ld.u32 	%r250, [%rd114+1280];
	ld.u32 	%r251, [%rd114+1296];
	ld.u32 	%r252, [%rd114+1920];
	ld.u32 	%r253, [%rd114+1936];
	ld.u32 	%r290, [%rd114+2560];
	ld.u32 	%r291, [%rd114+2576];
	ld.u32 	%r292, [%rd114+3200];
	ld.u32 	%r293, [%rd114+3216];
	ld.u32 	%r330, [%rd114+3840];
	ld.u32 	%r331, [%rd114+3856];
	ld.u32 	%r332, [%rd114+4480];
	ld.u32 	%r333, [%rd114+4496];
	// begin inline asm
	mma.sync.aligned.m16n8k32.row.col.f16.e4m3.e4m3.f16 {%r208, %r209}, {%r210, %r211, %r212, %r213}, {%r214, %r215}, {%r577, %r576};

	// end inline asm
	// begin inline asm
	mma.sync.aligned.m16n8k32.row.col.f16.e4m3.e4m3.f16 {%r218, %r219}, {%r210, %r211, %r212, %r213}, {%r224, %r225}, {%r575, %r574};

	// end inline asm
	// begin inline asm
	mma.sync.aligned.m16n8k32.row.col.f16.e4m3.e4m3.f16 {%r228, %r229}, {%r210, %r211, %r212, %r213}, {%r234, %r235}, {%r573, %r572};

	// end inline asm
	// begin inline asm
	mma.sync.aligned.m16n8k32.row.col.f16.e4m3.e4m3.f16 {%r238, %r239}, {%r210, %r211, %r212, %r213}, {%r244, %r245}, {%r571, %r570};

	// end inline asm
	// begin inline asm
	mma.sync.aligned.m16n8k32.row.col.f16.e4m3.e4m3.f16 {%r248, %r249}, {%r250, %r251, %r252, %r253}, {%r214, %r215}, {%r578, %r579};

	// end inline asm
	// begin inline asm
	mma.sync.aligned.m16n8k32.row.col.f16.e4m3.e4m3.f16 {%r258, %r259}, {%r250, %r251, %r252, %r253}, {%r224, %r225}, {%r580, %r581};

	// end inline asm
	// begin inline asm
	mma.sync.aligned.m16n8k32.row.col.f16.e4m3.e4m3.f16 {%r268, %r269}, {%r250, %r251, %r252, %r253}, {%r234, %r235}, {%r582, %r583};

	// end inline asm
	// begin inline asm
	mma.sync.aligned.m16n8k32.row.col.f16.e4m3.e4m3.f16 {%r278, %r279}, {%r250, %r251, %r252, %r253}, {%r244, %r245}, {%r584, %r585};

	// end inline asm
	// begin inline asm
	mma.sync.aligned.m16n8k32.row.col.f16.e4m3.e4m3.f16 {%r288, %r289}, {%r290, %r291, %r292, %r293}, {%r214, %r215}, {%r586, %r587};

	// end inline asm
	// begin inline asm
	mma.sync.aligned.m16n8k32.row.col.f16.e4m3.e4m3.f16 {%r298, %r299}, {%r290, %r291, %r292, %r293}, {%r224, %r225}, {%r588, %r589};

	// end inline asm
	// begin inline asm
	mma.sync.aligned.m16n8k32.row.col.f16.e4m3.e4m3.f16 {%r308, %r309}, {%r290, %r291, %r292, %r293}, {%r234, %r235}, {%r590, %r591};

	// end inline asm
	// begin inline asm
	mma.sync.aligned.m16n8k32.row.col.f16.e4m3.e4m3.f16 {%r318, %r319}, {%r290, %r291, %r292, %r293}, {%r244, %r245}, {%r592, %r593};

	// end inline asm
	// begin inline asm
	mma.sync.aligned.m16n8k32.row.col.f16.e4m3.e4m3.f16 {%r328, %r329}, {%r330, %r331, %r332, %r333}, {%r214, %r215}, {%r594, %r595};

	// end inline asm
	// begin inline asm
	mma.sync.aligned.m16n8k32.row.col.f16.e4m3.e4m3.f16 {%r338, %r339}, {%r330, %r331, %r332, %r333}, {%r224, %r225}, {%r596, %r597};

	// end inline asm
	// begin inline asm
	mma.sync.aligned.m16n8k32.row.col.f16.e4m3.e4m3.f16 {%r348, %r349}, {%r330, %r331, %r332, %r333}, {%r234, %r235}, {%r598, %r599};

	// end inline asm
	// begin inline asm
	mma.sync.aligned.m16n8k32.row.col.f16.e4m3.e4m3.f16 {%r358, %r359}, {%r330, %r331, %r332, %r333}, {%r244, %r245}, {%r600, %r601};

	// end inline asm
	ld.u32 	%r494, [%rd113+32];
	ld.u32 	%r495, [%rd113+48];
	ld.u32 	%r504, [%rd113+672];
	ld.u32 	%r505, [%rd113+688];
	ld.u32 	%r514, [%rd113+1312];
	ld.u32 	%r515, [%rd113+1328];
	ld.u32 	%r524, [%rd113+1952];
	ld.u32 	%r525, [%rd113+1968];
	ld.u32 	%r400, [%rd114+32];
	ld.u32 	%r401, [%rd114+48];
	ld.u32 	%r402, [%rd114+672];
	ld.u32 	%r403, [%rd114+688];
	ld.u32 	%r440, [%rd114+1312];
	ld.u32 	%r441, [%rd114+1328];
	ld.u32 	%r442, [%rd114+1952];
	ld.u32 	%r443, [%rd114+1968];
	ld.u32 	%r480, [%rd114+2592];
	ld.u32 	%r481, [%rd114+2608];
	ld.u32 	%r482, [%rd114+3232];
	ld.u32 	%r483, [%rd114+3248];
	ld.u32 	%r520, [%rd114+3872];
	ld.u32 	%r521, [%rd114+3888];
	ld.u32 	%r522, [%rd114+4512];
	ld.u32 	%r523, [%rd114+4528];
	// begin inline asm
	mma.sync.aligned.m16n8k32.row.col.f16.e4m3.e4m3.f16 {%r577, %r576}, {%r400, %r401, %r402, %r403}, {%r494, %r495}, {%r208, %r209};

	// end inline asm
	// begin inline asm
	mma.sync.aligned.m16n8k32.row.col.f16.e4m3.e4m3.f16 {%r575, %r574}, {%r400, %r401, %r402, %r403}, {%r504, %r505}, {%r218, %r219};

	// end inline asm
	// begin inline asm
	mma.sync.aligned.m16n8k32.row.col.f16.e4m3.e4m3.f16 {%r573, %r572}, {%r400, %r401, %r402, %r403}, {%r514, %r515}, {%r228, %r229};

	// end inline asm
	// begin inline asm
	mma.sync.aligned.m16n8k32.row.col.f16.e4m3.e4m3.f16 {%r571, %r570}, {%r400, %r401, %r402, %r403}, {%r524, %r525}, {%r238, %r239};

	// end inline asm
	// begin inline asm
	mma.sync.aligned.m16n8k32.row.col.f16.e4m3.e4m3.f16 {%r578, %r579}, {%r440, %r441, %r442, %r443}, {%r494, %r495}, {%r248, %r249};

	// end inline asm
	// begin inline asm
	mma.sync.aligned.m16n8k32.row.col.f16.e4m3.e4m3.f16 {%r580, %r581}, {%r440, %r441, %r442, %r443}, {%r504, %r505}, {%r258, %r259};

	// end inline asm
	// begin inline asm
	mma.sync.aligned.m16n8k32.row.col.f16.e4m3.e4m3.f16 {%r582, %r583}, {%r440, %r441, %r442, %r443}, {%r514, %r515}, {%r268, %r269};

	// end inline asm
	// begin inline asm
	mma.sync.aligned.m16n8k32.row.col.f16.e4m3.e4m3.f16 {%r584, %r585}, {%r440, %r441, %r442, %r443}, {%r524, %r525}, {%r278, %r279};

	// end inline asm
	// begin inline asm
	mma.sync.aligned.m16n8k32.row.col.f16.e4m3.e4m3.f16 {%r586, %r587}, {%r480, %r481, %r482, %r483}, {%r494, %r495}, {%r288, %r289};

	// end inline asm
	// begin inline asm
	mma.sync.aligned.m16n8k32.row.col.f16.e4m3.e4m3.f16 {%r588, %r589}, {%r480, %r481, %r482, %r483}, {%r504, %r505}, {%r298, %r299};

	// end inline asm
	// begin inline asm
	mma.sync.aligned.m16n8k32.row.col.f16.e4m3.e4m3.f16 {%r590, %r591}, {%r480, %r481, %r482, %r483}, {%r514, %r515}, {%r308, %r309};

	// end inline asm
	// begin inline asm
	mma.sync.aligned.m16n8k32.row.col.f16.e4m3.e4m3.f16 {%r592, %r593}, {%r480, %r481, %r482, %r483}, {%r524, %r525}, {%r318, %r319};

	// end inline asm
	// begin inline asm
	mma.sync.aligned.m16n8k32.row.col.f16.e4m3.e4m3.f16 {%r594, %r595}, {%r520, %r521, %r522, %r523}, {%r494, %r495}, {%r328, %r329};

	// end inline asm
	// begin inline asm
	mma.sync.aligned.m16n8k32.row.col.f16.e4m3.e4m3.f16 {%r596, %r597}, {%r520, %r521, %r522, %r523}, {%r504, %r505}, {%r338, %r339};

	// end inline asm
	// begin inline asm
	mma.sync.aligned.m16n8k32.row.col.f16.e4m3.e4m3.f16 {%r598, %r599}, {%r520, %r521, %r522, %r523}, {%r514, %r515}, {%r348, %r349};

	// end inline asm
	// begin inline asm
	mma.sync.aligned.m16n8k32.row.col.f16.e4m3.e4m3.f16 {%r600, %r601}, {%r520, %r521, %r522, %r523}, {%r524, %r525}, {%r358, %r359};

	// end inline asm
	bar.sync 	0;
	add.s64 	%rd143, %rd143, 1;
	add.s32 	%r537, %r537, 1;
	setp.ne.s32 	%p44, %r537, 0;
	add.s64 	%rd148, %rd148, 8;
	add.s64 	%rd147, %rd147, 1;
	add.s64 	%rd146, %rd146, 8;
	add.s64 	%rd145, %rd145, 64;
	add.s64 	%rd144, %rd144, 8;
	add.s64 	%rd142, %rd142, 8;
	@%p44 bra 	$L__BB0_22;
$L__BB0_39:
	add.s32 	%r528, %r9, %r1;
	add.s32 	%r529, %r2, %r4;
	add.s32 	%r137, %r528, %r6;
	shl.b32 	%r530, %r7, 1;
	add.s32 	%r531, %r529, %r530;
	cvt.s64.s32 	%rd27, %r150;
	add.s32 	%r138, %r137, 8;
	setp.ge.s32 	%p45, %r137, %r149;
	cvt.u64.u32 	%rd115, %r137;
	add.s32 	%r139, %r531, 1;
	setp.ge.s32 	%p46, %r139, %r150;
	cvt.s64.s32 	%rd28, %r531;
	mad.lo.s64 	%rd116, %rd115, %rd27, %rd28;
	shl.b64 	%rd117, %rd116, 1;
	add.s64 	%rd29, %rd1, %rd117;
	or.pred  	%p47, %p45, %p46;
	@%p47 bra 	$L__BB0_41;
	st.global.u32 	[%rd29], %r577;
$L__BB0_41:
	setp.ge.s32 	%p48, %r139, %r150;
	setp.ge.s32 	%p49, %r138, %r149;
	cvt.u64.u32 	%rd118, %r138;
	mad.lo.s64 	%rd119, %rd118, %rd27, %rd28;
	shl.b64 	%rd120, %rd119, 1;
	add.s64 	%rd30, %rd1, %rd120;
	or.pred  	%p50, %p49, %p48;
	@%p50 bra 	$L__BB0_43;
	st.global.u32 	[%rd30], %r576;
$L__BB0_43:
	cvt.u32.u64 	%r533, %rd28;
	setp.ge.s32 	%p51, %r137, %r149;
	add.s32 	%r140, %r533, 9;
	setp.ge.s32 	%p52, %r140, %r150;
	or.pred  	%p53, %p51, %p52;
	@%p53 bra 	$L__BB0_45;
	st.global.u32 	[%rd29+16], %r575;
$L__BB0_45:
	setp.ge.s32 	%p54, %r140, %r150;
	setp.ge.s32 	%p55, %r138, %r149;
	or.pred  	%p56, %p55, %p54;
	@%p56 bra 	$L__BB0_47;
	st.global.u32 	[%rd30+16], %r574;
$L__BB0_47:
	setp.ge.s32 	%p57, %r137, %r149;
	add.s32 	%r141, %r533, 17;
	setp.ge.s32 	%p58, %r141, %r150;
	or.pred  	%p59, %p57, %p58;
	@%p59 bra 	$L__BB0_49;
	st.global.u32 	[%rd29+32], %r573;
$L__BB0_49:
	setp.ge.s32 	%p60, %r141, %r150;
	setp.ge.s32 	%p61, %r138, %r149;
	or.pred  	%p62, %p61, %p60;
	@%p62 bra 	$L__BB0_51;
	st.global.u32 	[%rd30+32], %r572;
$L__BB0_51:
	setp.ge.s32 	%p63, %r137, %r149;
	add.s32 	%r142, %r533, 25;
	setp.ge.s32 	%p64, %r142, %r150;
	or.pred  	%p65, %p63, %p64;
	@%p65 bra 	$L__BB0_53;
	st.global.u32 	[%rd29+48], %r571;
$L__BB0_53:
	setp.ge.s32 	%p66, %r142, %r150;
	setp.ge.s32 	%p67, %r138, %r149;
	or.pred  	%p68, %p67, %p66;
	@%p68 bra 	$L__BB0_55;
	st.global.u32 	[%rd30+48], %r570;
$L__BB0_55:
	setp.ge.s32 	%p69, %r139, %r150;
	add.s32 	%r143, %r137, 16;
	add.s32 	%r144, %r137, 24;
	setp.ge.s32 	%p70, %r143, %r149;
	cvt.u64.u32 	%rd124, %r143;
	mad.lo.s64 	%rd125, %rd124, %rd27, %rd28;
	shl.b64 	%rd126, %rd125, 1;
	add.s64 	%rd31, %rd1, %rd126;
	or.pred  	%p71, %p70, %p69;
	@%p71 bra 	$L__BB0_57;
	st.global.u32 	[%rd31], %r578;
$L__BB0_57:
	setp.ge.s32 	%p72, %r144, %r149;
	setp.ge.s32 	%p73, %r139, %r150;
	cvt.u64.u32 	%rd127, %r144;
	mad.lo.s64 	%rd128, %rd127, %rd27, %rd28;
	shl.b64 	%rd129, %rd128, 1;
	add.s64 	%rd32, %rd1, %rd129;
	or.pred  	%p74, %p72, %p73;
	@%p74 bra 	$L__BB0_59;
	st.global.u32 	[%rd32], %r579;
$L__BB0_59:
	setp.ge.s32 	%p75, %r143, %r149;
	setp.ge.s32 	%p76, %r140, %r150;
	or.pred  	%p77, %p75, %p76;
	@%p77 bra 	$L__BB0_61;
	st.global.u32 	[%rd31+16], %r580;
$L__BB0_61:
	setp.ge.s32 	%p78, %r144, %r149;
	setp.ge.s32 	%p79, %r140, %r150;
	or.pred  	%p80, %p78, %p79;
	@%p80 bra 	$L__BB0_63;
	st.global.u32 	[%rd32+16], %r581;
$L__BB0_63:
	setp.ge.s32 	%p81, %r143, %r149;
	setp.ge.s32 	%p82, %r141, %r150;
	or.pred  	%p83, %p81, %p82;
	@%p83 bra 	$L__BB0_65;
	st.global.u32 	[%rd31+32], %r582;
$L__BB0_65:
	setp.ge.s32 	%p84, %r144, %r149;
	setp.ge.s32 	%p85, %r141, %r150;
	or.pred  	%p86, %p84, %p85;
	@%p86 bra 	$L__BB0_67;
	st.global.u32 	[%rd32+32], %r583;
$L__BB0_67:
	setp.ge.s32 	%p87, %r143, %r149;
	setp.ge.s32 	%p88, %r142, %r150;
	or.pred  	%p89, %p87, %p88;
	@%p89 bra 	$L__BB0_69;
	st.global.u32 	[%rd31+48], %r584;
$L__BB0_69:
	setp.ge.s32 	%p90, %r144, %r149;
	setp.ge.s32 	%p91, %r142, %r150;
	or.pred  	%p92, %p90, %p91;
	@%p92 bra 	$L__BB0_71;
	st.global.u32 	[%rd32+48], %r585;
$L__BB0_71:
	setp.ge.s32 	%p93, %r139, %r150;
	add.s32 	%r145, %r137, 32;
	add.s32 	%r146, %r137, 40;
	setp.ge.s32 	%p94, %r145, %r149;
	cvt.u64.u32 	%rd130, %r145;
	mad.lo.s64 	%rd131, %rd130, %rd27, %rd28;
	shl.b64 	%rd132, %rd131, 1;
	add.s64 	%rd33, %rd1, %rd132;
	or.pred  	%p95, %p94, %p93;
	@%p95 bra 	$L__BB0_73;
	st.global.u32 	[%rd33], %r586;
$L__BB0_73:
	setp.ge.s32 	%p96, %r146, %r149;
	setp.ge.s32 	%p97, %r139, %r150;
	cvt.u64.u32 	%rd133, %r146;
	mad.lo.s64 	%rd134, %rd133, %rd27, %rd28;
	shl.b64 	%rd135, %rd134, 1;
	add.s64 	%rd34, %rd1, %rd135;
	or.pred  	%p98, %p96, %p97;
	@%p98 bra 	$L__BB0_75;
	st.global.u32 	[%rd34], %r587;
$L__BB0_75:
	setp.ge.s32 	%p99, %r145, %r149;
	setp.ge.s32 	%p100, %r140, %r150;
	or.pred  	%p101, %p99, %p100;
	@%p101 bra 	$L__BB0_77;
	st.global.u32 	[%rd33+16], %r588;
$L__BB0_77:
	setp.ge.s32 	%p102, %r146, %r149;
	setp.ge.s32 	%p103, %r140, %r150;
	or.pred  	%p104, %p102, %p103;
	@%p104 bra 	$L__BB0_79;
	st.global.u32 	[%rd34+16], %r589;
$L__BB0_79:
	setp.ge.s32 	%p105, %r145, %r149;
	setp.ge.s32 	%p106, %r141, %r150;
	or.pred  	%p107, %p105, %p106;
	@%p107 bra 	$L__BB0_81;
	st.global.u32 	[%rd33+32], %r590;
$L__BB0_81:
	setp.ge.s32 	%p108, %r146, %r149;
	setp.ge.s32 	%p109, %r141, %r150;
	or.pred  	%p110, %p108, %p109;
	@%p110 bra 	$L__BB0_83;
	st.global.u32 	[%rd34+32], %r591;
$L__BB0_83:
	setp.ge.s32 	%p111, %r145, %r149;
	setp.ge.s32 	%p112, %r142, %r150;
	or.pred  	%p113, %p111, %p112;
	@%p113 bra 	$L__BB0_85;
	st.global.u32 	[%rd33+48], %r592;
$L__BB0_85:
	setp.ge.s32 	%p114, %r146, %r149;
	setp.ge.s32 	%p115, %r142, %r150;
	or.pred  	%p116, %p114, %p115;
	@%p116 bra 	$L__BB0_87;
	st.global.u32 	[%rd34+48], %r593;
$L__BB0_87:
	setp.ge.s32 	%p117, %r139, %r150;
	add.s32 	%r147, %r137, 48;
	add.s32 	%r148, %r137, 56;
	setp.ge.s32 	%p118, %r147, %r149;
	cvt.u64.u32 	%rd136, %r147;
	mad.lo.s64 	%rd137, %rd136, %rd27, %rd28;
	shl.b64 	%rd138, %rd137, 1;
	add.s64 	%rd35, %rd1, %rd138;
	or.pred  	%p119, %p118, %p117;
	@%p119 bra 	$L__BB0_89;
	st.global.u32 	[%rd35], %r594;
$L__BB0_89:
	setp.ge.s32 	%p120, %r148, %r149;
	setp.ge.s32 	%p121, %r139, %r150;
	cvt.u64.u32 	%rd139, %r148;
	mad.lo.s64 	%rd140, %rd139, %rd27, %rd28;
	shl.b64 	%rd141, %rd140, 1;
	add.s64 	%rd36, %rd1, %rd141;
	or.pred  	%p122, %p120, %p121;
	@%p122 bra 	$L__BB0_91;
	st.global.u32 	[%rd36], %r595;
$L__BB0_91:
	setp.ge.s32 	%p123, %r147, %r149;
	setp.ge.s32 	%p124, %r140, %r150;
	or.pred  	%p125, %p123, %p124;
	@%p125 bra 	$L__BB0_93;
	st.global.u32 	[%rd35+16], %r596;
$L__BB0_93:
	setp.ge.s32 	%p126, %r148, %r149;
	setp.ge.s32 	%p127, %r140, %r150;
	or.pred  	%p128, %p126, %p127;
	@%p128 bra 	$L__BB0_95;
	st.global.u32 	[%rd36+16], %r597;
$L__BB0_95:
	setp.ge.s32 	%p129, %r147, %r149;
	setp.ge.s32 	%p130, %r141, %r150;
	or.pred  	%p131, %p129, %p130;
	@%p131 bra 	$L__BB0_97;
	st.global.u32 	[%rd35+32], %r598;
$L__BB0_97:
	setp.ge.s32 	%p132, %r148, %r149;
	setp.ge.s32 	%p133, %r141, %r150;
	or.pred  	%p134, %p132, %p133;
	@%p134 bra 	$L__BB0_99;
	st.global.u32 	[%rd36+32], %r599;
$L__BB0_99:
	setp.ge.s32 	%p135, %r147, %r149;
	setp.ge.s32 	%p136, %r142, %r150;
	or.pred  	%p137, %p135, %p136;
	@%p137 bra 	$L__BB0_101;
	st.global.u32 	[%rd35+48], %r600;
$L__BB0_101:
	setp.ge.s32 	%p138, %r148, %r149;
	setp.ge.s32 	%p139, %r142, %r150;
	or.pred  	%p140, %p138, %p139;
	@%p140 bra 	$L__BB0_103;
	st.global.u32 	[%rd36+48], %r601;
$L__BB0_103:
	ret;

}


// ===== COMPILED SASS (sm_100) =====

	.target	sm_100

	.elftype	@"ET_EXEC"


//--------------------- .note.nv.tkinfo           --------------------------
	.section	.note.nv.tkinfo,"",@"SHT_NOTE"
	.sectionflags	@"SHF_NOTE_NV_TKINFO"
	.tkinfo
        /*0018*/ 	.word	0x00000002
        /*0030*/ 	.string	""
        /*0030*/ 	.string	"ptxas"
        /*0030*/ 	.string	"Cuda compilation tools, release 13.0, V13.0.88"
        /*0030*/ 	.string	"Build cuda_13.0.r13.0/compiler.36424714_0"
        /*0030*/ 	.string	"-arch sm_100 -m 64 "



//--------------------- .note.nv.cuinfo           --------------------------
	.section	.note.nv.cuinfo,"",@"SHT_NOTE"
	.sectionflags	@"SHF_NOTE_NV_CUINFO"
        /*0018*/ 	.short	0x0002
        /*001a*/ 	.short	0x0064
        /*001c*/ 	.short	0x0082
	.zero		2


//--------------------- .nv.info                  --------------------------
	.section	.nv.info,"",@"SHT_CUDA_INFO"
	.align	4


	//----- nvinfo : EIATTR_REGCOUNT
	.align		4
        /*0000*/ 	.byte	0x04, 0x2f
        /*0002*/ 	.short	(.L_1 - .L_0)
	.align		4
.L_0:
        /*0004*/ 	.word	index@(_Z11fp8_gemm_v3PKhS0_P6__halfiii)
        /*0008*/ 	.word	0x00000080


	//----- nvinfo : EIATTR_FRAME_SIZE
	.align		4
.L_1:
        /*000c*/ 	.byte	0x04, 0x11
        /*000e*/ 	.short	(.L_3 - .L_2)
	.align		4
.L_2:
        /*0010*/ 	.word	index@(_Z11fp8_gemm_v3PKhS0_P6__halfiii)
        /*0014*/ 	.word	0x00000030


	//----- nvinfo : EIATTR_MIN_STACK_SIZE
	.align		4
.L_3:
        /*0018*/ 	.byte	0x04, 0x12
        /*001a*/ 	.short	(.L_5 - .L_4)
	.align		4
.L_4:
        /*001c*/ 	.word	index@(_Z11fp8_gemm_v3PKhS0_P6__halfiii)
        /*0020*/ 	.word	0x00000030
.L_5:


//--------------------- .nv.compat                --------------------------
	.section	.nv.compat,"",@"SHT_CUDA_COMPAT_INFO"
	.align	4
        /*0000*/ 	.byte	0x02, 0x09, 0x00, 0x00, 0x02, 0x02, 0x02, 0x00, 0x02, 0x05, 0x05, 0x00, 0x03, 0x07, 0x01, 0x01
        /*0010*/ 	.byte	0x02, 0x03, 0x00, 0x00, 0x02, 0x06, 0x01, 0x00, 0x04, 0x0b, 0x08, 0x00, 0x09, 0x00, 0x00, 0x00
        /*0020*/ 	.byte	0x00, 0x00, 0x00, 0x00


//--------------------- .nv.info._Z11fp8_gemm_v3PKhS0_P6__halfiii --------------------------
	.section	.nv.info._Z11fp8_gemm_v3PKhS0_P6__halfiii,"",@"SHT_CUDA_INFO"
	.sectionflags	@""
	.align	4


	//----- nvinfo : EIATTR_CUDA_API_VERSION
	.align		4
        /*0000*/ 	.byte	0x04, 0x37
        /*0002*/ 	.short	(.L_7 - .L_6)
.L_6:
        /*0004*/ 	.word	0x00000082


	//----- nvinfo : EIATTR_KPARAM_INFO
	.align		4
.L_7:
        /*0008*/ 	.byte	0x04, 0x17
        /*000a*/ 	.short	(.L_9 - .L_8)
.L_8:
        /*000c*/ 	.word	0x00000000
        /*0010*/ 	.short	0x0005
        /*0012*/ 	.short	0x0020
        /*0014*/ 	.byte	0x00, 0xf0, 0x11, 0x00


	//----- nvinfo : EIATTR_KPARAM_INFO
	.align		4
.L_9:
        /*0018*/ 	.byte	0x04, 0x17
        /*001a*/ 	.short	(.L_11 - .L_10)
.L_10:
        /*001c*/ 	.word	0x00000000
        /*0020*/ 	.short	0x0004
        /*0022*/ 	.short	0x001c
        /*0024*/ 	.byte	0x00, 0xf0, 0x11, 0x00


	//----- nvinfo : EIATTR_KPARAM_INFO
	.align		4
.L_11:
        /*0028*/ 	.byte	0x04, 0x17
        /*002a*/ 	.short	(.L_13 - .L_12)
.L_12:
        /*002c*/ 	.word	0x00000000
        /*0030*/ 	.short	0x0003
        /*0032*/ 	.short	0x0018
        /*0034*/ 	.byte	0x00, 0xf0, 0x11, 0x00


	//----- nvinfo : EIATTR_KPARAM_INFO
	.align		4
.L_13:
        /*0038*/ 	.byte	0x04, 0x17
        /*003a*/ 	.short	(.L_15 - .L_14)
.L_14:
        /*003c*/ 	.word	0x00000000
        /*0040*/ 	.short	0x0002
        /*0042*/ 	.short	0x0010
        /*0044*/ 	.byte	0x00, 0xf5, 0x21, 0x00


	//----- nvinfo : EIATTR_KPARAM_INFO
	.align		4
.L_15:
        /*0048*/ 	.byte	0x04, 0x17
        /*004a*/ 	.short	(.L_17 - .L_16)
.L_16:
        /*004c*/ 	.word	0x00000000
        /*0050*/ 	.short	0x0001
        /*0052*/ 	.short	0x0008
        /*0054*/ 	.byte	0x00, 0xf5, 0x21, 0x00


	//----- nvinfo : EIATTR_KPARAM_INFO
	.align		4
.L_17:
        /*0058*/ 	.byte	0x04, 0x17
        /*005a*/ 	.short	(.L_19 - .L_18)
.L_18:
        /*005c*/ 	.word	0x00000000
        /*0060*/ 	.short	0x0000
        /*0062*/ 	.short	0x0000
        /*0064*/ 	.byte	0x00, 0xf5, 0x21, 0x00


	//----- nvinfo : EIATTR_SPARSE_MMA_MASK
	.align		4
.L_19:
        /*0068*/ 	.byte	0x03, 0x50
        /*006a*/ 	.short	0x0000


	//----- nvinfo : EIATTR_MAXREG_COUNT
	.align		4
        /*006c*/ 	.byte	0x03, 0x1b
        /*006e*/ 	.short	0x0080


	//----- nvinfo : EIATTR_NUM_BARRIERS
	.align		4
        /*0070*/ 	.byte	0x02, 0x4c
        /*0072*/ 	.byte	0x01
	.zero		1


	//----- nvinfo : EIATTR_MERCURY_ISA_VERSION
	.align		4
        /*0074*/ 	.byte	0x03, 0x5f
        /*0076*/ 	.short	0x0101


	//----- nvinfo : EIATTR_VRC_CTA_INIT_COUNT
	.align		4
        /*0078*/ 	.byte	0x02, 0x4a
	.zero		1
	.zero		1


	//----- nvinfo : EIATTR_EXIT_INSTR_OFFSETS
	.align		4
        /*007c*/ 	.byte	0x04, 0x1c
        /*007e*/ 	.short	(.L_21 - .L_20)


	//   ....[0]....
.L_20:
        /*0080*/ 	.word	0x00002e80


	//   ....[1]....
        /*0084*/ 	.word	0x00002ea0


	//----- nvinfo : EIATTR_MAX_THREADS
	.align		4
.L_21:
        /*0088*/ 	.byte	0x04, 0x05
        /*008a*/ 	.short	(.L_23 - .L_22)
.L_22:
        /*008c*/ 	.word	0x00000100
        /*0090*/ 	.word	0x00000001
        /*0094*/ 	.word	0x00000001


	//----- nvinfo : EIATTR_CRS_STACK_SIZE
	.align		4
.L_23:
        /*0098*/ 	.byte	0x04, 0x1e
        /*009a*/ 	.short	(.L_25 - .L_24)
.L_24:
        /*009c*/ 	.word	0x00000000


	//----- nvinfo : EIATTR_CBANK_PARAM_SIZE
	.align		4
.L_25:
        /*00a0*/ 	.byte	0x03, 0x19
        /*00a2*/ 	.short	0x0024


	//----- nvinfo : EIATTR_PARAM_CBANK
	.align		4
        /*00a4*/ 	.byte	0x04, 0x0a
        /*00a6*/ 	.short	(.L_27 - .L_26)
	.align		4
.L_26:
        /*00a8*/ 	.word	index@(.nv.constant0._Z11fp8_gemm_v3PKhS0_P6__halfiii)
        /*00ac*/ 	.short	0x0380
        /*00ae*/ 	.short	0x0024


	//----- nvinfo : EIATTR_SW_WAR
	.align		4
.L_27:
        /*00b0*/ 	.byte	0x04, 0x36
        /*00b2*/ 	.short	(.L_29 - .L_28)
.L_28:
        /*00b4*/ 	.word	0x00000008
.L_29:


//--------------------- .nv.callgraph             --------------------------
	.section	.nv.callgraph,"",@"SHT_CUDA_CALLGRAPH"
	.align	4
	.sectionentsize	8
	.align		4
        /*0000*/ 	.word	0x00000000
	.align		4
        /*0004*/ 	.word	0xffffffff
	.align		4
        /*0008*/ 	.word	0x00000000
	.align		4
        /*000c*/ 	.word	0xfffffffe
	.align		4
        /*0010*/ 	.word	0x00000000
	.align		4
        /*0014*/ 	.word	0xfffffffd
	.align		4
        /*0018*/ 	.word	0x00000000
	.align		4
        /*001c*/ 	.word	0xfffffffc


//--------------------- .text._Z11fp8_gemm_v3PKhS0_P6__halfiii --------------------------
	.section	.text._Z11fp8_gemm_v3PKhS0_P6__halfiii,"ax",@progbits
	.align	128
        .global         _Z11fp8_gemm_v3PKhS0_P6__halfiii
        .type           _Z11fp8_gemm_v3PKhS0_P6__halfiii,@function
        .size           _Z11fp8_gemm_v3PKhS0_P6__halfiii,(.L_x_11 - _Z11fp8_gemm_v3PKhS0_P6__halfiii)
        .other          _Z11fp8_gemm_v3PKhS0_P6__halfiii,@"STO_CUDA_ENTRY STV_DEFAULT"
_Z11fp8_gemm_v3PKhS0_P6__halfiii:
.text._Z11fp8_gemm_v3PKhS0_P6__halfiii:
[----:B------:R-:W1:Y:S01]  /*0000*/  LDC R1, c[0x0][0x37c] ;  /* 0x0000df00ff017b82 */ /* 0x000e620000000800 */
[----:B------:R-:W2:Y:S01]  /*0010*/  S2R R3, SR_CgaCtaId ;  /* 0x0000000000037919 */ /* 0x000ea20000008800 */
[----:B------:R-:W-:Y:S01]  /*0020*/  MOV R0, 0x400 ;  /* 0x0000040000007802 */ /* 0x000fe20000000f00 */
[----:B------:R-:W3:Y:S01]  /*0030*/  LDCU UR24, c[0x0][0x3a0] ;  /* 0x00007400ff1877ac */ /* 0x000ee20008000800 */
[----:B-1----:R-:W-:Y:S01]  /*0040*/  VIADD R1, R1, 0xffffffd0 ;  /* 0xffffffd001017836 */ /* 0x002fe20000000000 */
[----:B------:R-:W1:Y:S01]  /*0050*/  S2R R5, SR_SWINHI ;  /* 0x0000000000057919 */ /* 0x000e620000002f00 */
[----:B------:R-:W4:Y:S01]  /*0060*/  LDCU.64 UR16, c[0x0][0x358] ;  /* 0x00006b00ff1077ac */ /* 0x000f220008000a00 */
[----:B------:R-:W5:Y:S02]  /*0070*/  S2R R16, SR_TID.X ;  /* 0x0000000000107919 */ /* 0x000f640000002100 */
[C---:B------:R-:W-:Y:S02]  /*0080*/  R2UR UR15, R1.reuse ;  /* 0x00000000010f72ca */ /* 0x040fe400000e0000 */
[----:B------:R-:W-:Y:S01]  /*0090*/  R2UR UR21, R1 ;  /* 0x00000000011572ca */ /* 0x000fe200000e0000 */
[----:B------:R-:W4:Y:S01]  /*00a0*/  S2R R20, SR_CTAID.Y ;  /* 0x0000000000147919 */ /* 0x000f220000002600 */
[----:B------:R-:W4:Y:S01]  /*00b0*/  S2R R28, SR_CTAID.X ;  /* 0x00000000001c7919 */ /* 0x000f220000002500 */
[----:B---3--:R-:W-:-:S08]  /*00c0*/  UISETP.GT.AND UP0, UPT, UR24, URZ, UPT ;  /* 0x000000ff1800728c */ /* 0x008fd0000bf04270 */
[----:B------:R-:W-:Y:S02]  /*00d0*/  UIADD3 UR20, UPT, UPT, UR15, 0x18, URZ ;  /* 0x000000180f147890 */ /* 0x000fe4000fffe0ff */
[----:B------:R-:W-:Y:S02]  /*00e0*/  UIADD3 UR19, UPT, UPT, UR15, 0x10, URZ ;  /* 0x000000100f137890 */ /* 0x000fe4000fffe0ff */
[----:B------:R-:W-:Y:S02]  /*00f0*/  UIADD3 UR15, UPT, UPT, UR15, 0x28, URZ ;  /* 0x000000280f0f7890 */ /* 0x000fe4000fffe0ff */
[----:B------:R-:W-:Y:S01]  /*0100*/  UISETP.GE.AND UP1, UPT, UR24, 0x41, UPT ;  /* 0x000000411800788c */ /* 0x000fe2000bf26270 */
[----:B--2---:R-:W-:-:S04]  /*0110*/  LEA R14, R3, R0, 0x18 ;  /* 0x00000000030e7211 */ /* 0x004fc800078ec0ff */
[----:B------:R-:W-:Y:S02]  /*0120*/  MOV R2, R14 ;  /* 0x0000000e00027202 */ /* 0x000fe40000000f00 */
[----:B-1----:R-:W-:Y:S02]  /*0130*/  MOV R3, R5 ;  /* 0x0000000500037202 */ /* 0x002fe40000000f00 */
[----:B------:R-:W-:Y:S01]  /*0140*/  IADD3 R4, P0, PT, R2, 0x2800, RZ ;  /* 0x0000280002047810 */ /* 0x000fe20007f1e0ff */
[----:B-----5:R-:W-:Y:S01]  /*0150*/  IMAD.SHL.U32 R0, R16, 0x10, RZ ;  /* 0x0000001010007824 */ /* 0x020fe200078e00ff */
[C---:B------:R-:W-:Y:S01]  /*0160*/  IADD3 R6, P1, PT, R2.reuse, 0x5000, RZ ;  /* 0x0000500002067810 */ /* 0x040fe20007f3e0ff */
[----:B------:R1:W-:Y:S01]  /*0170*/  STL.64 [R1], R2 ;  /* 0x0000000201007387 */ /* 0x0003e20000100a00 */
[C---:B------:R-:W-:Y:S01]  /*0180*/  IADD3 R8, P2, PT, R2.reuse, 0x7800, RZ ;  /* 0x0000780002087810 */ /* 0x040fe20007f5e0ff */
[--C-:B------:R-:W-:Y:S01]  /*0190*/  IMAD.X R5, RZ, RZ, R3.reuse, P0 ;  /* 0x000000ffff057224 */ /* 0x100fe200000e0603 */
[C---:B------:R-:W-:Y:S01]  /*01a0*/  IADD3 R10, P3, PT, R2.reuse, 0xa000, RZ ;  /* 0x0000a000020a7810 */ /* 0x040fe20007f7e0ff */
[--C-:B------:R-:W-:Y:S01]  /*01b0*/  IMAD.X R7, RZ, RZ, R3.reuse, P1 ;  /* 0x000000ffff077224 */ /* 0x100fe200008e0603 */
[----:B------:R-:W-:Y:S01]  /*01c0*/  IADD3 R12, P4, PT, R2, 0xc800, RZ ;  /* 0x0000c800020c7810 */ /* 0x000fe20007f9e0ff */
[--C-:B------:R-:W-:Y:S01]  /*01d0*/  IMAD.X R9, RZ, RZ, R3.reuse, P2 ;  /* 0x000000ffff097224 */ /* 0x100fe200010e0603 */
[----:B------:R2:W-:Y:S01]  /*01e0*/  STL.64 [R1+0x18], R4 ;  /* 0x0000180401007387 */ /* 0x0005e20000100a00 */
[--C-:B------:R-:W-:Y:S01]  /*01f0*/  IMAD.X R11, RZ, RZ, R3.reuse, P3 ;  /* 0x000000ffff0b7224 */ /* 0x100fe200018e0603 */
[--C-:B------:R-:W-:Y:S01]  /*0200*/  SHF.R.U32.HI R17, RZ, 0x2, R16.reuse ;  /* 0x00000002ff117819 */ /* 0x100fe20000011610 */
[----:B------:R-:W-:Y:S01]  /*0210*/  IMAD.X R13, RZ, RZ, R3, P4 ;  /* 0x000000ffff0d7224 */ /* 0x000fe200020e0603 */
[----:B------:R2:W-:Y:S01]  /*0220*/  STL.64 [R1+0x8], R6 ;  /* 0x0000080601007387 */ /* 0x0005e20000100a00 */
[----:B-1----:R-:W-:-:S02]  /*0230*/  SHF.R.U32.HI R3, RZ, 0x1, R16 ;  /* 0x00000001ff037819 */ /* 0x002fc40000011610 */
[----:B------:R-:W-:Y:S01]  /*0240*/  LOP3.LUT R2, R16, 0x3, RZ, 0xc0, !PT ;  /* 0x0000000310027812 */ /* 0x000fe200078ec0ff */
[----:B------:R2:W-:Y:S01]  /*0250*/  STL.64 [R1+0x20], R8 ;  /* 0x0000200801007387 */ /* 0x0005e20000100a00 */
[----:B------:R-:W-:-:S03]  /*0260*/  LOP3.LUT R116, R0, 0x30, RZ, 0xc0, !PT ;  /* 0x0000003000747812 */ /* 0x000fc600078ec0ff */
[----:B------:R2:W-:Y:S04]  /*0270*/  STL.64 [R1+0x10], R10 ;  /* 0x0000100a01007387 */ /* 0x0005e80000100a00 */
[----:B------:R2:W-:Y:S01]  /*0280*/  STL.64 [R1+0x28], R12 ;  /* 0x0000280c01007387 */ /* 0x0005e20000100a00 */
[----:B----4-:R-:W-:Y:S05]  /*0290*/  BRA.U !UP0, `(.L_x_0) ;  /* 0x0000000108e07547 */ /* 0x010fea000b800000 */
[----:B------:R-:W1:Y:S01]  /*02a0*/  LDCU UR4, c[0x0][0x398] ;  /* 0x00007300ff0477ac */ /* 0x000e620008000800 */
[--C-:B--2---:R-:W-:Y:S01]  /*02b0*/  IMAD R5, R20, 0x80, R17.reuse ;  /* 0x0000008014057824 */ /* 0x104fe200078e0211 */
[----:B------:R-:W-:Y:S01]  /*02c0*/  ISETP.GE.U32.AND P0, PT, R116, UR24, PT ;  /* 0x0000001874007c0c */ /* 0x000fe2000bf06070 */
[----:B------:R-:W-:Y:S01]  /*02d0*/  IMAD R19, R28, 0x80, R17 ;  /* 0x000000801c137824 */ /* 0x000fe200078e0211 */
[----:B------:R-:W2:Y:S01]  /*02e0*/  LDCU UR5, c[0x0][0x39c] ;  /* 0x00007380ff0577ac */ /* 0x000ea20008000800 */
[----:B------:R-:W-:Y:S01]  /*02f0*/  LOP3.LUT R0, R16, 0x100, RZ, 0xfc, !PT ;  /* 0x0000010010007812 */ /* 0x000fe200078efcff */
[----:B------:R-:W-:-:S03]  /*0300*/  IMAD R7, R17, 0x50, R116 ;  /* 0x0000005011077824 */ /* 0x000fc600078e0274 */
[----:B------:R-:W-:Y:S01]  /*0310*/  SHF.R.U32.HI R15, RZ, 0x2, R0 ;  /* 0x00000002ff0f7819 */ /* 0x000fe20000011600 */
[----:B------:R-:W-:-:S04]  /*0320*/  IMAD.IADD R13, R14, 0x1, R7 ;  /* 0x000000010e0d7824 */ /* 0x000fc800078e0207 */
[--C-:B------:R-:W-:Y:S02]  /*0330*/  IMAD R11, R20, 0x80, R15.reuse ;  /* 0x00000080140b7824 */ /* 0x100fe400078e020f */
[----:B------:R-:W-:Y:S01]  /*0340*/  IMAD R21, R28, 0x80, R15 ;  /* 0x000000801c157824 */ /* 0x000fe200078e020f */
[----:B-1----:R-:W-:Y:S02]  /*0350*/  ISETP.GE.OR P3, PT, R5, UR4, P0 ;  /* 0x0000000405007c0c */ /* 0x002fe40008766670 */
[----:B------:R-:W-:Y:S02]  /*0360*/  ISETP.GE.OR P2, PT, R11, UR4, P0 ;  /* 0x000000040b007c0c */ /* 0x000fe40008746670 */
[----:B--2---:R-:W-:Y:S02]  /*0370*/  ISETP.GE.OR P1, PT, R19, UR5, P0 ;  /* 0x0000000513007c0c */ /* 0x004fe40008726670 */
[----:B------:R-:W-:-:S07]  /*0380*/  ISETP.GE.OR P0, PT, R21, UR5, P0 ;  /* 0x0000000515007c0c */ /* 0x000fce0008706670 */
[----:B------:R-:W1:Y:S01]  /*0390*/  @!P3 LDC.64 R8, c[0x0][0x380] ;  /* 0x0000e000ff08bb82 */ /* 0x000e620000000a00 */
[----:B------:R-:W-:Y:S02]  /*03a0*/  @!P3 IMAD.MOV.U32 R117, RZ, RZ, RZ ;  /* 0x000000ffff75b224 */ /* 0x000fe400078e00ff */
[----:B------:R-:W-:Y:S02]  /*03b0*/  @!P3 IMAD.MOV.U32 R0, RZ, RZ, RZ ;  /* 0x000000ffff00b224 */ /* 0x000fe400078e00ff */
[----:B------:R-:W-:-:S03]  /*03c0*/  @!P3 IMAD.WIDE.U32 R4, R5, UR24, R116 ;  /* 0x000000180504bc25 */ /* 0x000fc6000f8e0074 */
[----:B------:R-:W2:Y:S01]  /*03d0*/  @!P2 LDC.64 R24, c[0x0][0x380] ;  /* 0x0000e000ff18ab82 */ /* 0x000ea20000000a00 */
[--C-:B------:R-:W-:Y:S02]  /*03e0*/  @!P2 IMAD.MOV.U32 R6, RZ, RZ, R116.reuse ;  /* 0x000000ffff06a224 */ /* 0x100fe400078e0074 */
[----:B------:R-:W-:Y:S02]  /*03f0*/  @!P2 IMAD.MOV.U32 R7, RZ, RZ, RZ ;  /* 0x000000ffff07a224 */ /* 0x000fe400078e00ff */
[----:B------:R-:W-:Y:S02]  /*0400*/  @!P0 IMAD.MOV.U32 R10, RZ, RZ, R116 ;  /* 0x000000ffff0a8224 */ /* 0x000fe400078e0074 */
[----:B------:R-:W-:Y:S01]  /*0410*/  @!P2 IMAD.WIDE.U32 R6, R11, UR24, R6 ;  /* 0x000000180b06ac25 */ /* 0x000fe2000f8e0006 */
[----:B------:R-:W3:Y:S03]  /*0420*/  @!P1 LDC.64 R22, c[0x0][0x388] ;  /* 0x0000e200ff169b82 */ /* 0x000ee60000000a00 */
[----:B------:R-:W-:-:S02]  /*0430*/  @!P0 IMAD.MOV.U32 R11, RZ, RZ, RZ ;  /* 0x000000ffff0b8224 */ /* 0x000fc400078e00ff */
[----:B------:R-:W-:-:S03]  /*0440*/  @!P0 IMAD.WIDE.U32 R10, R21, UR24, R10 ;  /* 0x00000018150a8c25 */ /* 0x000fc6000f8e000a */
[----:B------:R-:W4:Y:S01]  /*0450*/  @!P0 LDC.64 R26, c[0x0][0x388] ;  /* 0x0000e200ff1a8b82 */ /* 0x000f220000000a00 */
[----:B-1----:R-:W-:Y:S01]  /*0460*/  @!P3 IADD3 R4, P4, PT, R4, R8, RZ ;  /* 0x000000080404b210 */ /* 0x002fe20007f9e0ff */
[----:B------:R-:W-:Y:S01]  /*0470*/  @!P1 IMAD.MOV.U32 R8, RZ, RZ, R116 ;  /* 0x000000ffff089224 */ /* 0x000fe200078e0074 */
[----:B------:R-:W-:Y:S02]  /*0480*/  @!P0 SHF.R.S32.HI R21, RZ, 0x1f, R21 ;  /* 0x0000001fff158819 */ /* 0x000fe40000011415 */
[----:B------:R-:W-:Y:S01]  /*0490*/  @!P3 IADD3.X R5, PT, PT, R9, R5, R0, P4, !PT ;  /* 0x000000050905b210 */ /* 0x000fe200027fe400 */
[----:B------:R-:W-:Y:S02]  /*04a0*/  @!P1 IMAD.MOV.U32 R9, RZ, RZ, RZ ;  /* 0x000000ffff099224 */ /* 0x000fe400078e00ff */
[----:B------:R-:W-:Y:S02]  /*04b0*/  @!P2 IMAD.MOV.U32 R0, RZ, RZ, RZ ;  /* 0x000000ffff00a224 */ /* 0x000fe400078e00ff */
[----:B------:R-:W-:Y:S01]  /*04c0*/  @!P1 IMAD.WIDE.U32 R8, R19, UR24, R8 ;  /* 0x0000001813089c25 */ /* 0x000fe2000f8e0008 */
[----:B------:R-:W-:Y:S01]  /*04d0*/  @!P1 SHF.R.S32.HI R19, RZ, 0x1f, R19 ;  /* 0x0000001fff139819 */ /* 0x000fe20000011413 */
[----:B------:R-:W-:Y:S01]  /*04e0*/  @!PT LDS RZ, [RZ] ;  /* 0x00000000fffff984 */ /* 0x000fe20000000800 */
[----:B------:R-:W-:Y:S01]  /*04f0*/  @!PT LDS RZ, [RZ] ;  /* 0x00000000fffff984 */ /* 0x000fe20000000800 */
[----:B------:R-:W-:Y:S01]  /*0500*/  @!PT LDS RZ, [RZ] ;  /* 0x00000000fffff984 */ /* 0x000fe20000000800 */
[----:B------:R4:W-:Y:S01]  /*0510*/  @!P3 LDGSTS.E.BYPASS.128 [R13], desc[UR16][R4.64] ;  /* 0x00000000040dbfae */ /* 0x0009e2000b981810 */
[----:B--2---:R-:W-:Y:S01]  /*0520*/  @!P2 IADD3 R6, P3, PT, R6, R24, RZ ;  /* 0x000000180606a210 */ /* 0x004fe20007f7e0ff */
[----:B------:R-:W-:Y:S01]  /*0530*/  @!P0 IMAD R21, R21, UR24, RZ ;  /* 0x0000001815158c24 */ /* 0x000fe2000f8e02ff */
[----:B---3--:R-:W-:Y:S01]  /*0540*/  @!P1 IADD3 R8, P4, PT, R8, R22, RZ ;  /* 0x0000001608089210 */ /* 0x008fe20007f9e0ff */
[----:B------:R-:W-:Y:S01]  /*0550*/  @!P1 IMAD R12, R19, UR24, RZ ;  /* 0x00000018130c9c24 */ /* 0x000fe2000f8e02ff */
[----:B------:R-:W-:Y:S01]  /*0560*/  @!P2 IADD3.X R7, PT, PT, R25, R7, R0, P3, !PT ;  /* 0x000000071907a210 */ /* 0x000fe20001ffe400 */
[----:B------:R-:W-:-:S02]  /*0570*/  @!P2 IMAD R19, R15, 0x50, R116 ;  /* 0x000000500f13a824 */ /* 0x000fc400078e0274 */
[----:B------:R-:W-:Y:S01]  /*0580*/  @!P0 IMAD R15, R15, 0x50, R116 ;  /* 0x000000500f0f8824 */ /* 0x000fe200078e0274 */
[----:B------:R-:W-:Y:S01]  /*0590*/  @!P1 IADD3.X R9, PT, PT, R23, R9, R12, P4, !PT ;  /* 0x0000000917099210 */ /* 0x000fe200027fe40c */
[----:B------:R-:W-:Y:S01]  /*05a0*/  @!P2 IMAD.IADD R19, R14, 0x1, R19 ;  /* 0x000000010e13a824 */ /* 0x000fe200078e0213 */
[----:B----4-:R-:W-:Y:S01]  /*05b0*/  @!P0 IADD3 R4, P5, PT, R10, R26, RZ ;  /* 0x0000001a0a048210 */ /* 0x010fe20007fbe0ff */
[----:B------:R-:W-:-:S03]  /*05c0*/  @!P0 IMAD.IADD R15, R14, 0x1, R15 ;  /* 0x000000010e0f8824 */ /* 0x000fc600078e020f */
[----:B------:R1:W-:Y:S01]  /*05d0*/  @!P2 LDGSTS.E.BYPASS.128 [R19], desc[UR16][R6.64] ;  /* 0x000000000613afae */ /* 0x0003e2000b981810 */
[----:B------:R-:W-:-:S03]  /*05e0*/  @!P0 IADD3.X R5, PT, PT, R27, R11, R21, P5, !PT ;  /* 0x0000000b1b058210 */ /* 0x000fc60002ffe415 */
[----:B------:R1:W-:Y:S04]  /*05f0*/  @!P1 LDGSTS.E.BYPASS.128 [R13+0x2800], desc[UR16][R8.64] ;  /* 0x02800000080d9fae */ /* 0x0003e8000b981810 */
[----:B------:R1:W-:Y:S04]  /*0600*/  @!P0 LDGSTS.E.BYPASS.128 [R15+0x2800], desc[UR16][R4.64] ;  /* 0x02800000040f8fae */ /* 0x0003e8000b981810 */
[----:B------:R-:W0:Y:S02]  /*0610*/  LDGDEPBAR ;  /* 0x00000000000079af */ /* 0x000e240000000000 */
.L_x_0:
[----:B------:R-:W-:Y:S01]  /*0620*/  LOP3.LUT R123, R17, 0x7, RZ, 0xc0, !PT ;  /* 0x00000007117b7812 */ /* 0x000fe200078ec0ff */
[----:B------:R-:W-:Y:S06]  /*0630*/  BRA.U !UP1, `(.L_x_1) ;  /* 0x0000000109f87547 */ /* 0x000fec000b800000 */
[----:B------:R-:W3:Y:S01]  /*0640*/  LDCU UR4, c[0x0][0x398] ;  /* 0x00007300ff0477ac */ /* 0x000ee20008000800 */
[----:B------:R-:W-:Y:S01]  /*0650*/  VIADD R0, R116, 0x40 ;  /* 0x0000004074007836 */ /* 0x000fe20000000000 */
[----:B------:R-:W-:Y:S01]  /*0660*/  BSSY.RECONVERGENT B0, `(.L_x_2) ;  /* 0x000003a000007945 */ /* 0x000fe20003800200 */
[--C-:B------:R-:W-:Y:S01]  /*0670*/  IMAD R3, R20, 0x80, R17.reuse ;  /* 0x0000008014037824 */ /* 0x100fe200078e0211 */
[----:B------:R-:W4:Y:S01]  /*0680*/  LDCU UR5, c[0x0][0x39c] ;  /* 0x00007380ff0577ac */ /* 0x000f220008000800 */
[----:B------:R-:W-:Y:S01]  /*0690*/  IMAD R21, R28, 0x80, R17 ;  /* 0x000000801c157824 */ /* 0x000fe200078e0211 */
[----:B------:R-:W-:Y:S02]  /*06a0*/  ISETP.GE.U32.AND P0, PT, R0, UR24, PT ;  /* 0x0000001800007c0c */ /* 0x000fe4000bf06070 */
[----:B------:R-:W-:-:S04]  /*06b0*/  LOP3.LUT R0, R16, 0x100, RZ, 0xfc, !PT ;  /* 0x0000010010007812 */ /* 0x000fc800078efcff */
[----:B-12---:R-:W-:-:S05]  /*06c0*/  SHF.R.U32.HI R13, RZ, 0x2, R0 ;  /* 0x00000002ff0d7819 */ /* 0x006fca0000011600 */
[----:B------:R-:W-:Y:S01]  /*06d0*/  IMAD R15, R20, 0x80, R13 ;  /* 0x00000080140f7824 */ /* 0x000fe200078e020d */
[----:B---3--:R-:W-:-:S04]  /*06e0*/  ISETP.GE.OR P3, PT, R3, UR4, P0 ;  /* 0x0000000403007c0c */ /* 0x008fc80008766670 */
[----:B------:R-:W-:Y:S02]  /*06f0*/  ISETP.GE.OR P2, PT, R15, UR4, P0 ;  /* 0x000000040f007c0c */ /* 0x000fe40008746670 */
[----:B----4-:R-:W-:-:S07]  /*0700*/  ISETP.GE.OR P1, PT, R21, UR5, P0 ;  /* 0x0000000515007c0c */ /* 0x010fce0008726670 */
[----:B------:R-:W1:Y:S01]  /*0710*/  @!P3 LDC.64 R10, c[0x0][0x380] ;  /* 0x0000e000ff0abb82 */ /* 0x000e620000000a00 */
[--C-:B------:R-:W-:Y:S02]  /*0720*/  @!P3 IMAD.MOV.U32 R4, RZ, RZ, R116.reuse ;  /* 0x000000ffff04b224 */ /* 0x100fe400078e0074 */
[----:B------:R-:W-:Y:S02]  /*0730*/  @!P3 IMAD.MOV.U32 R5, RZ, RZ, RZ ;  /* 0x000000ffff05b224 */ /* 0x000fe400078e00ff */
[----:B------:R-:W-:Y:S02]  /*0740*/  @!P3 IMAD.MOV.U32 R0, RZ, RZ, RZ ;  /* 0x000000ffff00b224 */ /* 0x000fe400078e00ff */
[----:B------:R-:W-:Y:S01]  /*0750*/  @!P1 IMAD.MOV.U32 R6, RZ, RZ, R116 ;  /* 0x000000ffff069224 */ /* 0x000fe200078e0074 */
[----:B------:R-:W2:Y:S01]  /*0760*/  @!P2 LDC.64 R18, c[0x0][0x380] ;  /* 0x0000e000ff12ab82 */ /* 0x000ea20000000a00 */
[----:B------:R-:W-:Y:S02]  /*0770*/  @!P1 IMAD.MOV.U32 R7, RZ, RZ, RZ ;  /* 0x000000ffff079224 */ /* 0x000fe400078e00ff */
[----:B------:R-:W-:-:S04]  /*0780*/  @!P3 IMAD.WIDE.U32 R4, R3, UR24, R4 ;  /* 0x000000180304bc25 */ /* 0x000fc8000f8e0004 */
[----:B------:R-:W-:Y:S01]  /*0790*/  @!P1 IMAD.WIDE.U32 R8, R21, UR24, R6 ;  /* 0x0000001815089c25 */ /* 0x000fe2000f8e0006 */
[----:B------:R-:W3:Y:S01]  /*07a0*/  @!P1 LDC.64 R22, c[0x0][0x388] ;  /* 0x0000e200ff169b82 */ /* 0x000ee20000000a00 */
[----:B------:R-:W-:Y:S02]  /*07b0*/  @!P1 SHF.R.S32.HI R21, RZ, 0x1f, R21 ;  /* 0x0000001fff159819 */ /* 0x000fe40000011415 */
[--C-:B------:R-:W-:Y:S02]  /*07c0*/  @!P2 IMAD.MOV.U32 R6, RZ, RZ, R116.reuse ;  /* 0x000000ffff06a224 */ /* 0x100fe400078e0074 */
[----:B------:R-:W-:Y:S02]  /*07d0*/  @!P2 IMAD.MOV.U32 R7, RZ, RZ, RZ ;  /* 0x000000ffff07a224 */ /* 0x000fe400078e00ff */
[----:B------:R-:W-:Y:S01]  /*07e0*/  IMAD R3, R17, 0x50, R116 ;  /* 0x0000005011037824 */ /* 0x000fe200078e0274 */
[----:B-1----:R-:W-:Y:S01]  /*07f0*/  @!P3 IADD3 R4, P4, PT, R4, R10, RZ ;  /* 0x0000000a0404b210 */ /* 0x002fe20007f9e0ff */
[----:B------:R-:W-:-:S03]  /*0800*/  @!P2 IMAD.WIDE.U32 R6, R15, UR24, R6 ;  /* 0x000000180f06ac25 */ /* 0x000fc6000f8e0006 */
[----:B------:R-:W-:Y:S01]  /*0810*/  @!P3 IADD3.X R5, PT, PT, R11, R5, R0, P4, !PT ;  /* 0x000000050b05b210 */ /* 0x000fe200027fe400 */
[----:B------:R-:W-:Y:S02]  /*0820*/  @!P2 IMAD.MOV.U32 R0, RZ, RZ, RZ ;  /* 0x000000ffff00a224 */ /* 0x000fe400078e00ff */
[----:B------:R-:W-:Y:S01]  /*0830*/  IMAD R11, R13, 0x50, R116 ;  /* 0x000000500d0b7824 */ /* 0x000fe200078e0274 */
[----:B--2---:R-:W-:Y:S01]  /*0840*/  @!P2 IADD3 R6, P4, PT, R6, R18, RZ ;  /* 0x000000120606a210 */ /* 0x004fe20007f9e0ff */
[----:B------:R-:W-:Y:S02]  /*0850*/  @!P1 IMAD R21, R21, UR24, RZ ;  /* 0x0000001815159c24 */ /* 0x000fe4000f8e02ff */
[C---:B------:R-:W-:Y:S01]  /*0860*/  IMAD.IADD R3, R14.reuse, 0x1, R3 ;  /* 0x000000010e037824 */ /* 0x040fe200078e0203 */
[----:B------:R-:W-:Y:S01]  /*0870*/  @!P2 IADD3.X R7, PT, PT, R19, R7, R0, P4, !PT ;  /* 0x000000071307a210 */ /* 0x000fe200027fe400 */
[----:B------:R-:W-:Y:S02]  /*0880*/  IMAD.IADD R11, R14, 0x1, R11 ;  /* 0x000000010e0b7824 */ /* 0x000fe400078e020b */
[----:B------:R-:W-:Y:S01]  /*0890*/  IMAD R13, R28, 0x80, R13 ;  /* 0x000000801c0d7824 */ /* 0x000fe200078e020d */
[----:B---3--:R-:W-:Y:S01]  /*08a0*/  @!P1 IADD3 R8, P5, PT, R8, R22, RZ ;  /* 0x0000001608089210 */ /* 0x008fe20007fbe0ff */
[----:B------:R-:W-:Y:S01]  /*08b0*/  @!PT LDS RZ, [RZ] ;  /* 0x00000000fffff984 */ /* 0x000fe20000000800 */
[----:B------:R-:W-:Y:S01]  /*08c0*/  @!PT LDS RZ, [RZ] ;  /* 0x00000000fffff984 */ /* 0x000fe20000000800 */
[----:B------:R-:W-:Y:S01]  /*08d0*/  @!PT LDS RZ, [RZ] ;  /* 0x00000000fffff984 */ /* 0x000fe20000000800 */
[----:B------:R1:W-:Y:S03]  /*08e0*/  @!P3 LDGSTS.E.BYPASS.128 [R3+0x5000], desc[UR16][R4.64+0x40] ;  /* 0x050000400403bfae */ /* 0x0003e6000b981810 */
[----:B------:R-:W-:Y:S01]  /*08f0*/  @!P1 IADD3.X R9, PT, PT, R23, R9, R21, P5, !PT ;  /* 0x0000000917099210 */ /* 0x000fe20002ffe415 */
[----:B------:R1:W-:Y:S01]  /*0900*/  @!P2 LDGSTS.E.BYPASS.128 [R11+0x5000], desc[UR16][R6.64+0x40] ;  /* 0x05000040060bafae */ /* 0x0003e2000b981810 */
[----:B------:R-:W-:-:S03]  /*0910*/  ISETP.GE.OR P0, PT, R13, UR5, P0 ;  /* 0x000000050d007c0c */ /* 0x000fc60008706670 */
[----:B------:R1:W-:Y:S10]  /*0920*/  @!P1 LDGSTS.E.BYPASS.128 [R3+0x7800], desc[UR16][R8.64+0x40] ;  /* 0x0780004008039fae */ /* 0x0003f4000b981810 */
[----:B------:R-:W-:Y:S05]  /*0930*/  @P0 BRA `(.L_x_3) ;  /* 0x0000000000300947 */ /* 0x000fea0003800000 */
[----:B------:R-:W2:Y:S01]  /*0940*/  LDCU.64 UR4, c[0x0][0x388] ;  /* 0x00007100ff0477ac */ /* 0x000ea20008000a00 */
[----:B-1----:R-:W-:Y:S01]  /*0950*/  IMAD.MOV.U32 R4, RZ, RZ, R116 ;  /* 0x000000ffff047224 */ /* 0x002fe200078e0074 */
[----:B------:R-:W-:Y:S01]  /*0960*/  SHF.R.S32.HI R0, RZ, 0x1f, R13 ;  /* 0x0000001fff007819 */ /* 0x000fe2000001140d */
[----:B------:R-:W-:Y:S02]  /*0970*/  IMAD.MOV.U32 R5, RZ, RZ, RZ ;  /* 0x000000ffff057224 */ /* 0x000fe400078e00ff */
[----:B------:R-:W-:-:S04]  /*0980*/  IMAD.WIDE.U32 R4, R13, UR24, R4 ;  /* 0x000000180d047c25 */ /* 0x000fc8000f8e0004 */
[----:B------:R-:W-:Y:S01]  /*0990*/  IMAD R3, R0, UR24, RZ ;  /* 0x0000001800037c24 */ /* 0x000fe2000f8e02ff */
[----:B--2---:R-:W-:-:S04]  /*09a0*/  IADD3 R4, P0, PT, R4, UR4, RZ ;  /* 0x0000000404047c10 */ /* 0x004fc8000ff1e0ff */
[----:B------:R-:W-:-:S05]  /*09b0*/  IADD3.X R5, PT, PT, R5, UR5, R3, P0, !PT ;  /* 0x0000000505057c10 */ /* 0x000fca00087fe403 */
[----:B------:R-:W-:Y:S01]  /*09c0*/  @!PT LDS RZ, [RZ] ;  /* 0x00000000fffff984 */ /* 0x000fe20000000800 */
[----:B------:R-:W-:Y:S01]  /*09d0*/  @!PT LDS RZ, [RZ] ;  /* 0x00000000fffff984 */ /* 0x000fe20000000800 */
[----:B------:R-:W-:Y:S01]  /*09e0*/  @!PT LDS RZ, [RZ] ;  /* 0x00000000fffff984 */ /* 0x000fe20000000800 */
[----:B------:R2:W-:Y:S04]  /*09f0*/  LDGSTS.E.BYPASS.128 [R11+0x7800], desc[UR16][R4.64+0x40] ;  /* 0x07800040040b7fae */ /* 0x0005e8000b981810 */
.L_x_3:
[----:B------:R-:W-:Y:S05]  /*0a00*/  BSYNC.RECONVERGENT B0 ;  /* 0x0000000000007941 */ /* 0x000fea0003800200 */
.L_x_2:
[----:B------:R-:W0:Y:S02]  /*0a10*/  LDGDEPBAR ;  /* 0x00000000000079af */ /* 0x000e240000000000 */
.L_x_1:
[----:B------:R-:W-:Y:S01]  /*0a20*/  UIADD3 UR4, UPT, UPT, UR24, 0x3f, URZ ;  /* 0x0000003f18047890 */ /* 0x000fe2000fffe0ff */
[----:B------:R-:W-:Y:S01]  /*0a30*/  IMAD.MOV.U32 R79, RZ, RZ, RZ ;  /* 0x000000ffff4f7224 */ /* 0x000fe200078e00ff */
[----:B-12---:R-:W-:Y:S02]  /*0a40*/  CS2R R6, SRZ ;  /* 0x0000000000067805 */ /* 0x006fe4000001ff00 */
[----:B------:R-:W-:Y:S01]  /*0a50*/  CS2R R8, SRZ ;  /* 0x0000000000087805 */ /* 0x000fe2000001ff00 */
[----:B------:R-:W-:Y:S01]  /*0a60*/  USHF.R.S32.HI UR5, URZ, 0x1f, UR4 ;  /* 0x0000001fff057899 */ /* 0x000fe20008011404 */
[----:B------:R-:W-:Y:S02]  /*0a70*/  CS2R R14, SRZ ;  /* 0x00000000000e7805 */ /* 0x000fe4000001ff00 */
[----:B------:R-:W-:Y:S02]  /*0a80*/  CS2R R12, SRZ ;  /* 0x00000000000c7805 */ /* 0x000fe4000001ff00 */
[----:B------:R-:W-:-:S02]  /*0a90*/  CS2R R10, SRZ ;  /* 0x00000000000a7805 */ /* 0x000fc4000001ff00 */
[----:B------:R-:W-:Y:S02]  /*0aa0*/  CS2R R112, SRZ ;  /* 0x0000000000707805 */ /* 0x000fe4000001ff00 */
[----:B------:R-:W-:Y:S02]  /*0ab0*/  CS2R R110, SRZ ;  /* 0x00000000006e7805 */ /* 0x000fe4000001ff00 */
[----:B------:R-:W-:Y:S02]  /*0ac0*/  CS2R R108, SRZ ;  /* 0x00000000006c7805 */ /* 0x000fe4000001ff00 */
[----:B------:R-:W-:Y:S02]  /*0ad0*/  CS2R R106, SRZ ;  /* 0x00000000006a7805 */ /* 0x000fe4000001ff00 */
[----:B------:R-:W-:Y:S02]  /*0ae0*/  CS2R R104, SRZ ;  /* 0x0000000000687805 */ /* 0x000fe4000001ff00 */
[----:B------:R-:W-:Y:S01]  /*0af0*/  CS2R R102, SRZ ;  /* 0x0000000000667805 */ /* 0x000fe2000001ff00 */
[----:B------:R-:W-:Y:S01]  /*0b00*/  IMAD.MOV.U32 R114, RZ, RZ, RZ ;  /* 0x000000ffff727224 */ /* 0x000fe200078e00ff */
[----:B------:R-:W-:Y:S01]  /*0b10*/  CS2R R100, SRZ ;  /* 0x0000000000647805 */ /* 0x000fe2000001ff00 */
[----:B------:R-:W-:Y:S01]  /*0b20*/  IMAD.MOV.U32 R98, RZ, RZ, RZ ;  /* 0x000000ffff627224 */ /* 0x000fe200078e00ff */
[----:B------:R-:W-:-:S02]  /*0b30*/  CS2R R96, SRZ ;  /* 0x0000000000607805 */ /* 0x000fc4000001ff00 */
[----:B------:R-:W-:Y:S01]  /*0b40*/  CS2R R4, SRZ ;  /* 0x0000000000047805 */ /* 0x000fe2000001ff00 */
[----:B------:R-:W-:Y:S01]  /*0b50*/  IMAD.MOV.U32 R3, RZ, RZ, RZ ;  /* 0x000000ffff037224 */ /* 0x000fe200078e00ff */
[----:B------:R-:W-:Y:S01]  /*0b60*/  ULEA.HI UR5, UR5, UR4, URZ, 0x6 ;  /* 0x0000000405057291 */ /* 0x000fe2000f8f30ff */
[----:B------:R-:W-:Y:S11]  /*0b70*/  BRA.U !UP0, `(.L_x_4) ;  /* 0x0000001908cc7547 */ /* 0x000ff6000b800000 */
[----:B------:R-:W-:Y:S01]  /*0b80*/  IMAD.WIDE.U32 R2, R2, 0x10, RZ ;  /* 0x0000001002027825 */ /* 0x000fe200078e00ff */
[----:B------:R-:W1:Y:S01]  /*0b90*/  LDC.64 R124, c[0x0][0x380] ;  /* 0x0000e000ff7c7b82 */ /* 0x000e620000000a00 */
[----:B------:R-:W-:Y:S01]  /*0ba0*/  USHF.R.S32.HI UR14, URZ, 0x6, UR5 ;  /* 0x00000006ff0e7899 */ /* 0x000fe20008011405 */
[----:B------:R-:W-:Y:S01]  /*0bb0*/  CS2R R6, SRZ ;  /* 0x0000000000067805 */ /* 0x000fe2000001ff00 */
[----:B------:R-:W-:Y:S01]  /*0bc0*/  IMAD.MOV.U32 R0, RZ, RZ, R2 ;  /* 0x000000ffff007224 */ /* 0x000fe200078e0002 */
[----:B------:R-:W-:Y:S01]  /*0bd0*/  CS2R R8, SRZ ;  /* 0x0000000000087805 */ /* 0x000fe2000001ff00 */
[----:B------:R-:W-:Y:S01]  /*0be0*/  IMAD.MOV.U32 R2, RZ, RZ, R3 ;  /* 0x000000ffff027224 */ /* 0x000fe200078e0003 */
[----:B------:R-:W-:Y:S01]  /*0bf0*/  LOP3.LUT R3, R16, 0x100, RZ, 0xfc, !PT ;  /* 0x0000010010037812 */ /* 0x000fe200078efcff */
[--C-:B------:R-:W-:Y:S01]  /*0c00*/  IMAD R115, R17, 0x50, R116.reuse ;  /* 0x0000005011737824 */ /* 0x100fe200078e0274 */
[----:B------:R-:W-:Y:S01]  /*0c10*/  UISETP.LT.AND UP0, UPT, UR14, 0x1, UPT ;  /* 0x000000010e00788c */ /* 0x000fe2000bf01270 */
[----:B------:R-:W-:Y:S01]  /*0c20*/  IMAD R31, R20, 0x80, R17 ;  /* 0x00000080141f7824 */ /* 0x000fe200078e0211 */
[----:B------:R-:W-:Y:S01]  /*0c30*/  SHF.R.U32.HI R3, RZ, 0x2, R3 ;  /* 0x00000002ff037819 */ /* 0x000fe20000011603 */
[C---:B------:R-:W-:Y:S01]  /*0c40*/  IMAD R119, R28.reuse, 0x80, R17 ;  /* 0x000000801c777824 */ /* 0x040fe200078e0211 */
[----:B------:R-:W-:Y:S01]  /*0c50*/  USEL UR5, UR14, 0x1, !UP0 ;  /* 0x000000010e057887 */ /* 0x000fe2000c000000 */
[----:B------:R-:W2:Y:S01]  /*0c60*/  LDC.64 R16, c[0x0][0x388] ;  /* 0x0000e200ff107b82 */ /* 0x000ea20000000a00 */
[----:B------:R-:W-:Y:S01]  /*0c70*/  IMAD.MOV.U32 R79, RZ, RZ, RZ ;  /* 0x000000ffff4f7224 */ /* 0x000fe200078e00ff */
[----:B------:R-:W-:Y:S01]  /*0c80*/  CS2R R14, SRZ ;  /* 0x00000000000e7805 */ /* 0x000fe2000001ff00 */
[----:B------:R-:W-:Y:S01]  /*0c90*/  IMAD R120, R28, 0x80, R3 ;  /* 0x000000801c787824 */ /* 0x000fe200078e0203 */
[----:B------:R-:W-:Y:S01]  /*0ca0*/  SHF.R.S32.HI R18, RZ, 0x1f, R119 ;  /* 0x0000001fff127819 */ /* 0x000fe20000011477 */
[----:B------:R-:W-:Y:S01]  /*0cb0*/  IMAD R117, R20, 0x80, R3 ;  /* 0x0000008014757824 */ /* 0x000fe200078e0203 */
[----:B------:R-:W-:Y:S01]  /*0cc0*/  CS2R R12, SRZ ;  /* 0x00000000000c7805 */ /* 0x000fe2000001ff00 */
[----:B------:R-:W-:Y:S01]  /*0cd0*/  IMAD R116, R3, 0x50, R116 ;  /* 0x0000005003747824 */ /* 0x000fe200078e0274 */
[----:B------:R-:W-:Y:S01]  /*0ce0*/  SHF.R.S32.HI R19, RZ, 0x1f, R120 ;  /* 0x0000001fff137819 */ /* 0x000fe20000011478 */
[----:B------:R-:W-:Y:S01]  /*0cf0*/  IMAD R21, R18, UR24, RZ ;  /* 0x0000001812157c24 */ /* 0x000fe2000f8e02ff */
[----:B------:R-:W-:Y:S01]  /*0d00*/  CS2R R10, SRZ ;  /* 0x00000000000a7805 */ /* 0x000fe2000001ff00 */
[----:B-1----:R-:W-:Y:S01]  /*0d10*/  IMAD.WIDE.U32 R30, R31, UR24, R124 ;  /* 0x000000181f1e7c25 */ /* 0x002fe2000f8e007c */
[----:B------:R-:W-:-:S02]  /*0d20*/  CS2R R112, SRZ ;  /* 0x0000000000707805 */ /* 0x000fc4000001ff00 */
[----:B------:R-:W-:Y:S02]  /*0d30*/  CS2R R110, SRZ ;  /* 0x00000000006e7805 */ /* 0x000fe4000001ff00 */
[----:B------:R-:W-:Y:S01]  /*0d40*/  CS2R R108, SRZ ;  /* 0x00000000006c7805 */ /* 0x000fe2000001ff00 */
[----:B------:R-:W-:Y:S01]  /*0d50*/  IMAD R19, R19, UR24, RZ ;  /* 0x0000001813137c24 */ /* 0x000fe2000f8e02ff */
        /* <DEDUP_REMOVED lines=8> */
[--C-:B--2---:R-:W-:Y:S01]  /*0de0*/  IMAD.WIDE.U32 R118, R119, UR24, R16.reuse ;  /* 0x0000001877767c25 */ /* 0x104fe2000f8e0010 */
[----:B------:R-:W-:Y:S01]  /*0df0*/  UIADD3 UR12, UPT, UPT, -UR5, URZ, URZ ;  /* 0x000000ff050c7290 */ /* 0x000fe2000fffe1ff */
[----:B------:R-:W-:Y:S02]  /*0e00*/  UMOV UR18, 0x2 ;  /* 0x0000000200127882 */ /* 0x000fe40000000000 */
[----:B------:R-:W-:Y:S01]  /*0e10*/  IMAD.WIDE.U32 R16, R120, UR24, R16 ;  /* 0x0000001878107c25 */ /* 0x000fe2000f8e0010 */
[----:B------:R-:W-:Y:S01]  /*0e20*/  UMOV UR6, URZ ;  /* 0x000000ff00067c82 */ /* 0x000fe20008000000 */
[----:B------:R-:W-:Y:S01]  /*0e30*/  UMOV UR4, URZ ;  /* 0x000000ff00047c82 */ /* 0x000fe20008000000 */
[----:B------:R-:W1:Y:S01]  /*0e40*/  LDCU UR27, c[0x0][0x398] ;  /* 0x00007300ff1b77ac */ /* 0x000e620008000800 */
[----:B------:R-:W-:Y:S02]  /*0e50*/  IMAD.MOV.U32 R3, RZ, RZ, RZ ;  /* 0x000000ffff037224 */ /* 0x000fe400078e00ff */
[----:B------:R-:W-:Y:S01]  /*0e60*/  IMAD.IADD R122, R21, 0x1, R119 ;  /* 0x00000001157a7824 */ /* 0x000fe200078e0277 */
[----:B------:R-:W2:Y:S01]  /*0e70*/  LDCU UR28, c[0x0][0x39c] ;  /* 0x00007380ff1c77ac */ /* 0x000ea20008000800 */
[----:B------:R-:W-:Y:S01]  /*0e80*/  IMAD.WIDE.U32 R124, R117, UR24, R124 ;  /* 0x00000018757c7c25 */ /* 0x000fe2000f8e007c */
[----:B------:R-:W3:Y:S03]  /*0e90*/  LDCU UR26, c[0x0][0x3a0] ;  /* 0x00007400ff1a77ac */ /* 0x000ee60008000800 */
[----:B------:R-:W-:Y:S01]  /*0ea0*/  IMAD.IADD R121, R19, 0x1, R17 ;  /* 0x0000000113797824 */ /* 0x000fe200078e0211 */
[----:B------:R-:W-:Y:S01]  /*0eb0*/  UMOV UR5, URZ ;  /* 0x000000ff00057c82 */ /* 0x000fe20008000000 */
[----:B------:R-:W-:-:S05]  /*0ec0*/  UMOV UR13, UR14 ;  /* 0x0000000e000d7c82 */ /* 0x000fca0008000000 */
.L_x_9:
[----:B------:R-:W-:Y:S02]  /*0ed0*/  UIADD3 UR7, UPT, UPT, UR4, 0x2, URZ ;  /* 0x0000000204077890 */ /* 0x000fe4000fffe0ff */
[----:B------:R-:W-:Y:S02]  /*0ee0*/  UIADD3 UR13, UPT, UPT, UR13, -0x1, URZ ;  /* 0xffffffff0d0d7890 */ /* 0x000fe4000fffe0ff */
[----:B------:R-:W-:Y:S02]  /*0ef0*/  UISETP.GE.AND UP1, UPT, UR7, UR14, UPT ;  /* 0x0000000e0700728c */ /* 0x000fe4000bf26270 */
[----:B------:R-:W-:-:S04]  /*0f00*/  UISETP.LT.AND UP0, UPT, UR13, 0x2, UPT ;  /* 0x000000020d00788c */ /* 0x000fc8000bf01270 */
[----:B------:R-:W-:-:S04]  /*0f10*/  USEL UR25, UR13, 0x2, UP0 ;  /* 0x000000020d197887 */ /* 0x000fc80008000000 */
[----:B------:R-:W-:Y:S01]  /*0f20*/  UISETP.NE.AND UP0, UPT, UR25, 0x2, UPT ;  /* 0x000000021900788c */ /* 0x000fe2000bf05270 */
[----:B------:R-:W-:Y:S10]  /*0f30*/  BRA.U UP1, `(.L_x_5) ;  /* 0x0000000101cc7547 */ /* 0x000ff4000b800000 */
[----:B------:R-:W-:Y:S02]  /*0f40*/  UIMAD.WIDE.U32 UR8, UR6, -0x55555555, URZ ;  /* 0xaaaaaaab060878a5 */ /* 0x000fe4000f8e00ff */
[----:B------:R-:W-:Y:S02]  /*0f50*/  UIMAD.WIDE.U32 UR22, UR18, -0x55555555, URZ ;  /* 0xaaaaaaab121678a5 */ /* 0x000fe4000f8e00ff */
[----:B------:R-:W-:-:S04]  /*0f60*/  UIMAD.WIDE.U32 UR8, UP1, UR18, -0x55555556, UR8 ;  /* 0xaaaaaaaa120878a5 */ /* 0x000fc8000f820008 */
[----:B------:R-:W-:Y:S02]  /*0f70*/  UIADD3.X UR11, UPT, UPT, URZ, URZ, URZ, UP1, !UPT ;  /* 0x000000ffff0b7290 */ /* 0x000fe40008ffe4ff */
[----:B------:R-:W-:Y:S01]  /*0f80*/  UIADD3 URZ, UP1, UPT, UR23, UR8, URZ ;  /* 0x0000000817ff7290 */ /* 0x000fe2000ff3e0ff */
[----:B------:R-:W-:-:S03]  /*0f90*/  UMOV UR10, UR9 ;  /* 0x00000009000a7c82 */ /* 0x000fc60008000000 */
[----:B------:R-:W-:-:S04]  /*0fa0*/  UIMAD.WIDE.U32.X UR8, UR6, -0x55555556, UR10, UP1 ;  /* 0xaaaaaaaa060878a5 */ /* 0x000fc800088e040a */
[----:B------:R-:W-:-:S04]  /*0fb0*/  USHF.R.U64 UR8, UR8, 0x1, UR9 ;  /* 0x0000000108087899 */ /* 0x000fc80008001209 */
[----:B------:R-:W-:Y:S02]  /*0fc0*/  UIMAD UR7, UR8, -0x18, UR19 ;  /* 0xffffffe8080778a4 */ /* 0x000fe4000f8e0213 */
[----:B------:R-:W-:-:S07]  /*0fd0*/  UIMAD UR8, UR8, -0x18, UR15 ;  /* 0xffffffe8080878a4 */ /* 0x000fce000f8e020f */
[----:B------:R-:W4:Y:S04]  /*0fe0*/  LDL.64 R16, [UR7] ;  /* 0x00000007ff107983 */ /* 0x000f280008100a00 */
[----:B------:R-:W5:Y:S01]  /*0ff0*/  LDL.64 R18, [UR8] ;  /* 0x00000008ff127983 */ /* 0x000f620008100a00 */
[----:B------:R-:W-:Y:S01]  /*1000*/  VIADD R21, R0, 0x80 ;  /* 0x0000008000157836 */ /* 0x000fe20000000000 */
[----:B------:R-:W-:Y:S01]  /*1010*/  UMOV UR7, URZ ;  /* 0x000000ff00077c82 */ /* 0x000fe20008000000 */
[----:B------:R-:W2:Y:S03]  /*1020*/  S2R R20, SR_TID.X ;  /* 0x0000000000147919 */ /* 0x000ea60000002100 */
[----:B---3--:R-:W-:Y:S01]  /*1030*/  ISETP.GE.AND P0, PT, R21, UR26, PT ;  /* 0x0000001a15007c0c */ /* 0x008fe2000bf06270 */
[----:B------:R-:W3:Y:S03]  /*1040*/  S2R R23, SR_CTAID.Y ;  /* 0x0000000000177919 */ /* 0x000ee60000002600 */
[----:B-1----:R-:W-:Y:S01]  /*1050*/  ISETP.GE.OR P2, PT, R117, UR27, P0 ;  /* 0x0000001b75007c0c */ /* 0x002fe20008746670 */
[----:B------:R-:W1:Y:S01]  /*1060*/  S2R R22, SR_CTAID.X ;  /* 0x0000000000167919 */ /* 0x000e620000002500 */
[----:B--2---:R-:W-:-:S05]  /*1070*/  SHF.R.U32.HI R20, RZ, 0x2, R20 ;  /* 0x00000002ff147819 */ /* 0x004fca0000011614 */
[--C-:B---3--:R-:W-:Y:S02]  /*1080*/  IMAD R21, R23, 0x80, R20.reuse ;  /* 0x0000008017157824 */ /* 0x108fe400078e0214 */
[----:B-1----:R-:W-:Y:S02]  /*1090*/  IMAD R20, R22, 0x80, R20 ;  /* 0x0000008016147824 */ /* 0x002fe400078e0214 */
[----:B------:R-:W1:Y:S01]  /*10a0*/  LDC.64 R22, c[0x0][0x388] ;  /* 0x0000e200ff167b82 */ /* 0x000e620000000a00 */
[----:B------:R-:W-:Y:S01]  /*10b0*/  ISETP.GE.OR P3, PT, R21, UR27, P0 ;  /* 0x0000001b15007c0c */ /* 0x000fe20008766670 */
[----:B------:R-:W-:Y:S01]  /*10c0*/  VIADD R21, R31, UR7 ;  /* 0x000000071f157c36 */ /* 0x000fe20008000000 */
[----:B------:R-:W-:Y:S02]  /*10d0*/  ISETP.GE.OR P1, PT, R20, UR28, P0 ;  /* 0x0000001c14007c0c */ /* 0x000fe40008726670 */
[----:B------:R-:W-:-:S09]  /*10e0*/  ISETP.GE.OR P0, PT, R120, UR28, P0 ;  /* 0x0000001c78007c0c */ /* 0x000fd20008706670 */
[----:B------:R-:W-:-:S05]  /*10f0*/  @!P3 IADD3 R20, P4, PT, R0, R30, RZ ;  /* 0x0000001e0014b210 */ /* 0x000fca0007f9e0ff */
[----:B------:R-:W-:Y:S02]  /*1100*/  @!P3 IMAD.X R21, R2, 0x1, R21, P4 ;  /* 0x000000010215b824 */ /* 0x000fe400020e0615 */
[----:B-1----:R-:W-:-:S03]  /*1110*/  IMAD.WIDE.U32 R22, R120, UR24, R22 ;  /* 0x0000001878167c25 */ /* 0x002fc6000f8e0016 */
[----:B------:R-:W-:-:S05]  /*1120*/  @!P0 IADD3 R22, P5, PT, R0, R22, RZ ;  /* 0x0000001600168210 */ /* 0x000fca0007fbe0ff */
[----:B------:R-:W-:Y:S01]  /*1130*/  @!P0 IMAD.X R23, R2, 0x1, R121, P5 ;  /* 0x0000000102178824 */ /* 0x000fe200028e0679 */
[----:B----4-:R-:W-:Y:S01]  /*1140*/  MOV R27, R16 ;  /* 0x00000010001b7202 */ /* 0x010fe20000000f00 */
[----:B------:R-:W-:Y:S01]  /*1150*/  VIADD R17, R125, UR7 ;  /* 0x000000077d117c36 */ /* 0x000fe20008000000 */
[----:B------:R-:W-:Y:S02]  /*1160*/  @!P2 IADD3 R16, P4, PT, R0, R124, RZ ;  /* 0x0000007c0010a210 */ /* 0x000fe40007f9e0ff */
[----:B-----5:R-:W-:Y:S01]  /*1170*/  MOV R33, R18 ;  /* 0x0000001200217202 */ /* 0x020fe20000000f00 */
[C---:B------:R-:W-:Y:S02]  /*1180*/  @!P3 IMAD.IADD R25, R115.reuse, 0x1, R27 ;  /* 0x000000017319b824 */ /* 0x040fe400078e021b */
[----:B------:R-:W-:Y:S02]  /*1190*/  @!P2 IMAD.X R17, R2, 0x1, R17, P4 ;  /* 0x000000010211a824 */ /* 0x000fe400020e0611 */
[----:B------:R-:W-:Y:S01]  /*11a0*/  @!P2 IMAD.IADD R27, R116, 0x1, R27 ;  /* 0x00000001741ba824 */ /* 0x000fe200078e021b */
[----:B------:R-:W-:Y:S01]  /*11b0*/  @!PT LDS RZ, [RZ] ;  /* 0x00000000fffff984 */ /* 0x000fe20000000800 */
[----:B------:R-:W-:Y:S01]  /*11c0*/  @!PT LDS RZ, [RZ] ;  /* 0x00000000fffff984 */ /* 0x000fe20000000800 */
[----:B------:R-:W-:Y:S01]  /*11d0*/  @!PT LDS RZ, [RZ] ;  /* 0x00000000fffff984 */ /* 0x000fe20000000800 */
[----:B------:R4:W-:Y:S01]  /*11e0*/  @!P3 LDGSTS.E.BYPASS.128 [R25], desc[UR16][R20.64+0x80] ;  /* 0x000000801419bfae */ /* 0x0009e2000b981810 */
[----:B------:R-:W-:Y:S01]  /*11f0*/  @!P1 IADD3 R18, P3, PT, R0, R118, RZ ;  /* 0x0000007600129210 */ /* 0x000fe20007f7e0ff */
[----:B------:R-:W-:-:S02]  /*1200*/  @!P1 IMAD.IADD R29, R115, 0x1, R33 ;  /* 0x00000001731d9824 */ /* 0x000fc400078e0221 */
[----:B------:R-:W-:Y:S01]  /*1210*/  @!P0 IMAD.IADD R33, R116, 0x1, R33 ;  /* 0x0000000174218824 */ /* 0x000fe200078e0221 */
[----:B------:R4:W-:Y:S01]  /*1220*/  @!P2 LDGSTS.E.BYPASS.128 [R27], desc[UR16][R16.64+0x80] ;  /* 0x00000080101bafae */ /* 0x0009e2000b981810 */
[----:B------:R-:W-:-:S05]  /*1230*/  @!P1 IMAD.X R19, R2, 0x1, R122, P3 ;  /* 0x0000000102139824 */ /* 0x000fca00018e067a */
[----:B------:R4:W-:Y:S04]  /*1240*/  @!P1 LDGSTS.E.BYPASS.128 [R29], desc[UR16][R18.64+0x80] ;  /* 0x00000080121d9fae */ /* 0x0009e8000b981810 */
[----:B------:R4:W-:Y:S04]  /*1250*/  @!P0 LDGSTS.E.BYPASS.128 [R33], desc[UR16][R22.64+0x80] ;  /* 0x0000008016218fae */ /* 0x0009e8000b981810 */
[----:B------:R-:W0:Y:S02]  /*1260*/  LDGDEPBAR ;  /* 0x00000000000079af */ /* 0x000e240000000000 */
.L_x_5:
[----:B------:R-:W-:Y:S05]  /*1270*/  BRA.U !UP0, `(.L_x_6) ;  /* 0x0000000108207547 */ /* 0x000fea000b800000 */
[----:B------:R-:W-:-:S09]  /*1280*/  UISETP.NE.AND UP0, UPT, UR25, 0x1, UPT ;  /* 0x000000011900788c */ /* 0x000fd2000bf05270 */
[----:B------:R-:W-:Y:S05]  /*1290*/  BRA.U !UP0, `(.L_x_7) ;  /* 0x0000000108107547 */ /* 0x000fea000b800000 */
[----:B------:R-:W-:-:S09]  /*12a0*/  UISETP.NE.AND UP0, UPT, UR25, URZ, UPT ;  /* 0x000000ff1900728c */ /* 0x000fd2000bf05270 */
[----:B------:R-:W-:Y:S05]  /*12b0*/  BRA.U UP0, `(.L_x_8) ;  /* 0x0000000100147547 */ /* 0x000fea000b800000 */
[----:B------:R-:W-:-:S04]  /*12c0*/  DEPBAR.LE SB0, 0x0 ;  /* 0x000080000000791a */ /* 0x000fc80000000000 */
[----:B------:R-:W-:Y:S05]  /*12d0*/  BRA `(.L_x_8) ;  /* 0x00000000000c7947 */ /* 0x000fea0003800000 */
.L_x_7:
[----:B------:R-:W-:-:S04]  /*12e0*/  DEPBAR.LE SB0, 0x1 ;  /* 0x000080400000791a */ /* 0x000fc80000000000 */
[----:B------:R-:W-:Y:S05]  /*12f0*/  BRA `(.L_x_8) ;  /* 0x0000000000047947 */ /* 0x000fea0003800000 */
.L_x_6:
[----:B------:R-:W-:-:S04]  /*1300*/  DEPBAR.LE SB0, 0x2 ;  /* 0x000080800000791a */ /* 0x000fc80000000000 */
.L_x_8:
[----:B------:R-:W-:Y:S02]  /*1310*/  UIMAD.WIDE.U32 UR8, UR5, -0x55555555, URZ ;  /* 0xaaaaaaab050878a5 */ /* 0x000fe4000f8e00ff */
[----:B------:R-:W-:Y:S01]  /*1320*/  UIMAD.WIDE.U32 UR22, UR4, -0x55555555, URZ ;  /* 0xaaaaaaab041678a5 */ /* 0x000fe2000f8e00ff */
[----:B----4-:R-:W4:Y:S01]  /*1330*/  S2R R23, SR_TID.X ;  /* 0x0000000000177919 */ /* 0x010f220000002100 */
[----:B------:R-:W-:Y:S01]  /*1340*/  UIMAD.WIDE.U32 UR8, UP0, UR4, -0x55555556, UR8 ;  /* 0xaaaaaaaa040878a5 */ /* 0x000fe2000f800008 */
[----:B------:R-:W5:Y:S03]  /*1350*/  S2R R20, SR_TID.X ;  /* 0x0000000000147919 */ /* 0x000f660000002100 */
[----:B------:R-:W-:Y:S02]  /*1360*/  UIADD3.X UR11, UPT, UPT, URZ, URZ, URZ, UP0, !UPT ;  /* 0x000000ffff0b7290 */ /* 0x000fe400087fe4ff */
[----:B------:R-:W-:Y:S01]  /*1370*/  UIADD3 URZ, UP0, UPT, UR23, UR8, URZ ;  /* 0x0000000817ff7290 */ /* 0x000fe2000ff1e0ff */
[----:B------:R-:W-:Y:S06]  /*1380*/  BAR.SYNC.DEFER_BLOCKING 0x0 ;  /* 0x0000000000007b1d */ /* 0x000fec0000010000 */
[----:B------:R-:W-:-:S02]  /*1390*/  UMOV UR10, UR9 ;  /* 0x00000009000a7c82 */ /* 0x000fc40008000000 */
[----:B------:R-:W-:-:S04]  /*13a0*/  UIMAD.WIDE.U32.X UR8, UR5, -0x55555556, UR10, UP0 ;  /* 0xaaaaaaaa050878a5 */ /* 0x000fc800080e040a */
[----:B------:R-:W-:-:S04]  /*13b0*/  USHF.R.U64 UR8, UR8, 0x1, UR9 ;  /* 0x0000000108087899 */ /* 0x000fc80008001209 */
[----:B------:R-:W-:Y:S02]  /*13c0*/  UIMAD UR7, UR8, -0x18, UR20 ;  /* 0xffffffe8080778a4 */ /* 0x000fe4000f8e0214 */
[----:B------:R-:W-:-:S07]  /*13d0*/  UIMAD UR8, UR8, -0x18, UR21 ;  /* 0xffffffe8080878a4 */ /* 0x000fce000f8e0215 */
[----:B------:R-:W2:Y:S04]  /*13e0*/  LDL.64 R16, [UR7] ;  /* 0x00000007ff107983 */ /* 0x000ea80008100a00 */
[----:B------:R-:W3:Y:S01]  /*13f0*/  LDL.64 R18, [UR8] ;  /* 0x00000008ff127983 */ /* 0x000ee20008100a00 */
[----:B----4-:R-:W-:Y:S02]  /*1400*/  SHF.R.U32.HI R23, RZ, 0x1, R23 ;  /* 0x00000001ff177819 */ /* 0x010fe40000011617 */
[C---:B-----5:R-:W-:Y:S02]  /*1410*/  LOP3.LUT R21, R20.reuse, 0x3, RZ, 0xc0, !PT ;  /* 0x0000000314157812 */ /* 0x060fe400078ec0ff */
[----:B------:R-:W-:Y:S02]  /*1420*/  LOP3.LUT R20, R20, 0x60, RZ, 0xc0, !PT ;  /* 0x0000006014147812 */ /* 0x000fe400078ec0ff */
[----:B------:R-:W-:Y:S01]  /*1430*/  LOP3.LUT R23, R23, 0x40, RZ, 0xc0, !PT ;  /* 0x0000004017177812 */ /* 0x000fe200078ec0ff */
[----:B------:R-:W-:-:S02]  /*1440*/  IMAD.SHL.U32 R21, R21, 0x4, RZ ;  /* 0x0000000415157824 */ /* 0x000fc400078e00ff */
[----:B------:R-:W-:Y:S02]  /*1450*/  IMAD.IADD R22, R20, 0x1, R123 ;  /* 0x0000000114167824 */ /* 0x000fe400078e027b */
[----:B------:R-:W-:Y:S02]  /*1460*/  IMAD.IADD R20, R123, 0x1, R23 ;  /* 0x000000017b147824 */ /* 0x000fe400078e0217 */
[--C-:B------:R-:W-:Y:S02]  /*1470*/  IMAD R39, R22, 0x50, R21.reuse ;  /* 0x0000005016277824 */ /* 0x100fe400078e0215 */
[----:B------:R-:W-:-:S03]  /*1480*/  IMAD R21, R20, 0x50, R21 ;  /* 0x0000005014157824 */ /* 0x000fc600078e0215 */
[----:B--2---:R-:W-:Y:S02]  /*1490*/  IADD3 R38, P0, PT, R39, R16, RZ ;  /* 0x0000001027267210 */ /* 0x004fe40007f1e0ff */
[----:B---3--:R-:W-:-:S03]  /*14a0*/  IADD3 R36, P1, PT, R21, R18, RZ ;  /* 0x0000001215247210 */ /* 0x008fc60007f3e0ff */
[----:B------:R-:W-:Y:S02]  /*14b0*/  IMAD.X R39, RZ, RZ, R17, P0 ;  /* 0x000000ffff277224 */ /* 0x000fe400000e0611 */
[----:B------:R-:W-:-:S03]  /*14c0*/  IMAD.X R37, RZ, RZ, R19, P1 ;  /* 0x000000ffff257224 */ /* 0x000fc600008e0613 */
[----:B------:R-:W2:Y:S04]  /*14d0*/  LD.E R66, desc[UR16][R38.64] ;  /* 0x0000001026427980 */ /* 0x000ea8000c101900 */
[----:B------:R-:W3:Y:S04]  /*14e0*/  LD.E R67, desc[UR16][R38.64+0x10] ;  /* 0x0000101026437980 */ /* 0x000ee8000c101900 */
[----:B------:R-:W4:Y:S04]  /*14f0*/  LD.E R77, desc[UR16][R36.64] ;  /* 0x00000010244d7980 */ /* 0x000f28000c101900 */
[----:B------:R-:W5:Y:S04]  /*1500*/  LD.E R76, desc[UR16][R36.64+0x10] ;  /* 0x00001010244c7980 */ /* 0x000f68000c101900 */
        /* <DEDUP_REMOVED lines=31> */
[----:B------:R1:W5:Y:S04]  /*1700*/  LD.E R24, desc[UR16][R38.64+0x7b0] ;  /* 0x0007b01026187980 */ /* 0x000368000c101900 */
[----:B------:R-:W5:Y:S04]  /*1710*/  LD.E R18, desc[UR16][R36.64+0x520] ;  /* 0x0005201024127980 */ /* 0x000f68000c101900 */
[----:B------:R-:W5:Y:S04]  /*1720*/  LD.E R17, desc[UR16][R36.64+0x530] ;  /* 0x0005301024117980 */ /* 0x000f68000c101900 */
[----:B------:R-:W5:Y:S04]  /*1730*/  LD.E R16, desc[UR16][R36.64+0x7a0] ;  /* 0x0007a01024107980 */ /* 0x000f68000c101900 */
[----:B------:R-:W5:Y:S01]  /*1740*/  LD.E R99, desc[UR16][R36.64+0x7b0] ;  /* 0x0007b01024637980 */ /* 0x000f62000c101900 */
[----:B--2---:R-:W-:-:S02]  /*1750*/  F2FP.F16.E4M3.UNPACK_B R60, R66 ;  /* 0x00000042ff3c723e */ /* 0x004fc400020006ff */
[----:B------:R-:W-:Y:S02]  /*1760*/  F2FP.F16.E4M3.UNPACK_B R66, R66.H1 ;  /* 0x00000042ff42723e */ /* 0x000fe400030006ff */
[-C--:B---3--:R-:W-:Y:S02]  /*1770*/  F2FP.F16.E4M3.UNPACK_B R61, R67.reuse ;  /* 0x00000043ff3d723e */ /* 0x088fe400020006ff */
[----:B------:R-:W-:Y:S02]  /*1780*/  F2FP.F16.E4M3.UNPACK_B R67, R67.H1 ;  /* 0x00000043ff43723e */ /* 0x000fe400030006ff */
[----:B----4-:R-:W-:Y:S02]  /*1790*/  F2FP.F16.E4M3.UNPACK_B R32, R77 ;  /* 0x0000004dff20723e */ /* 0x010fe400020006ff */
[----:B-----5:R-:W-:Y:S02]  /*17a0*/  F2FP.F16.E4M3.UNPACK_B R33, R76 ;  /* 0x0000004cff21723e */ /* 0x020fe400020006ff */
[----:B------:R-:W-:-:S02]  /*17b0*/  F2FP.F16.E4M3.UNPACK_B R34, R75 ;  /* 0x0000004bff22723e */ /* 0x000fc400020006ff */
[----:B------:R-:W-:Y:S02]  /*17c0*/  F2FP.F16.E4M3.UNPACK_B R35, R74 ;  /* 0x0000004aff23723e */ /* 0x000fe400020006ff */
[-C--:B------:R-:W-:Y:S02]  /*17d0*/  F2FP.F16.E4M3.UNPACK_B R58, R62.reuse ;  /* 0x0000003eff3a723e */ /* 0x080fe400020006ff */
[----:B------:R-:W-:-:S03]  /*17e0*/  F2FP.F16.E4M3.UNPACK_B R62, R62.H1 ;  /* 0x0000003eff3e723e */ /* 0x000fc600030006ff */
[C---:B------:R-:W-:Y:S01]  /*17f0*/  HMMA.16816.F16 R42, R32.reuse, R60, RZ ;  /* 0x0000003c202a723c */ /* 0x040fe200000008ff */
[-C--:B------:R-:W-:Y:S02]  /*1800*/  F2FP.F16.E4M3.UNPACK_B R59, R63.reuse ;  /* 0x0000003fff3b723e */ /* 0x080fe400020006ff */
[----:B------:R-:W-:Y:S02]  /*1810*/  F2FP.F16.E4M3.UNPACK_B R63, R63.H1 ;  /* 0x0000003fff3f723e */ /* 0x000fe400030006ff */
[-C--:B------:R-:W-:Y:S02]  /*1820*/  F2FP.F16.E4M3.UNPACK_B R56, R64.reuse ;  /* 0x00000040ff38723e */ /* 0x080fe400020006ff */
[----:B------:R-:W-:Y:S01]  /*1830*/  F2FP.F16.E4M3.UNPACK_B R64, R64.H1 ;  /* 0x00000040ff40723e */ /* 0x000fe200030006ff */
[----:B-1----:R-:W-:Y:S01]  /*1840*/  HMMA.16816.F16 R38, R32, R58, RZ ;  /* 0x0000003a2026723c */ /* 0x002fe200000008ff */
[-C--:B------:R-:W-:Y:S02]  /*1850*/  F2FP.F16.E4M3.UNPACK_B R57, R65.reuse ;  /* 0x00000041ff39723e */ /* 0x080fe400020006ff */
[----:B------:R-:W-:-:S02]  /*1860*/  F2FP.F16.E4M3.UNPACK_B R65, R65.H1 ;  /* 0x00000041ff41723e */ /* 0x000fc400030006ff */
[-C--:B------:R-:W-:Y:S02]  /*1870*/  F2FP.F16.E4M3.UNPACK_B R54, R68.reuse ;  /* 0x00000044ff36723e */ /* 0x080fe400020006ff */
[----:B------:R-:W-:Y:S01]  /*1880*/  F2FP.F16.E4M3.UNPACK_B R68, R68.H1 ;  /* 0x00000044ff44723e */ /* 0x000fe200030006ff */
[----:B------:R-:W-:Y:S01]  /*1890*/  HMMA.16816.F16 R40, R32, R56, RZ ;  /* 0x000000382028723c */ /* 0x000fe200000008ff */
[-C--:B------:R-:W-:Y:S02]  /*18a0*/  F2FP.F16.E4M3.UNPACK_B R55, R69.reuse ;  /* 0x00000045ff37723e */ /* 0x080fe400020006ff */
[----:B------:R-:W-:-:S05]  /*18b0*/  F2FP.F16.E4M3.UNPACK_B R69, R69.H1 ;  /* 0x00000045ff45723e */ /* 0x000fca00030006ff */
[----:B------:R-:W-:Y:S01]  /*18c0*/  HMMA.16816.F16 R50, R32, R54, RZ ;  /* 0x000000362032723c */ /* 0x000fe200000008ff */
[----:B------:R-:W-:Y:S02]  /*18d0*/  F2FP.F16.E4M3.UNPACK_B R32, R73 ;  /* 0x00000049ff20723e */ /* 0x000fe400020006ff */
[----:B------:R-:W-:Y:S02]  /*18e0*/  F2FP.F16.E4M3.UNPACK_B R33, R72 ;  /* 0x00000048ff21723e */ /* 0x000fe400020006ff */
[----:B------:R-:W-:Y:S02]  /*18f0*/  F2FP.F16.E4M3.UNPACK_B R34, R71 ;  /* 0x00000047ff22723e */ /* 0x000fe400020006ff */
[----:B------:R-:W-:-:S07]  /*1900*/  F2FP.F16.E4M3.UNPACK_B R35, R70 ;  /* 0x00000046ff23723e */ /* 0x000fce00020006ff */
[C---:B------:R-:W-:Y:S08]  /*1910*/  HMMA.16816.F16 R44, R32.reuse, R60, RZ ;  /* 0x0000003c202c723c */ /* 0x040ff000000008ff */
[C---:B------:R-:W-:Y:S08]  /*1920*/  HMMA.16816.F16 R48, R32.reuse, R58, RZ ;  /* 0x0000003a2030723c */ /* 0x040ff000000008ff */
[C---:B------:R-:W-:Y:S08]  /*1930*/  HMMA.16816.F16 R46, R32.reuse, R56, RZ ;  /* 0x00000038202e723c */ /* 0x040ff000000008ff */
[----:B------:R-:W-:Y:S01]  /*1940*/  HMMA.16816.F16 R52, R32, R54, RZ ;  /* 0x000000362034723c */ /* 0x000fe200000008ff */
[----:B------:R-:W-:-:S02]  /*1950*/  F2FP.F16.E4M3.UNPACK_B R32, R77.H1 ;  /* 0x0000004dff20723e */ /* 0x000fc400030006ff */
[----:B------:R-:W-:Y:S02]  /*1960*/  F2FP.F16.E4M3.UNPACK_B R33, R76.H1 ;  /* 0x0000004cff21723e */ /* 0x000fe400030006ff */
[----:B------:R-:W-:Y:S02]  /*1970*/  F2FP.F16.E4M3.UNPACK_B R34, R75.H1 ;  /* 0x0000004bff22723e */ /* 0x000fe400030006ff */
[----:B------:R-:W-:-:S07]  /*1980*/  F2FP.F16.E4M3.UNPACK_B R35, R74.H1 ;  /* 0x0000004aff23723e */ /* 0x000fce00030006ff */
[C---:B------:R-:W-:Y:S08]  /*1990*/  HMMA.16816.F16 R42, R32.reuse, R66, R42 ;  /* 0x00000042202a723c */ /* 0x040ff0000000082a */
[C---:B------:R-:W-:Y:S08]  /*19a0*/  HMMA.16816.F16 R38, R32.reuse, R62, R38 ;  /* 0x0000003e2026723c */ /* 0x040ff00000000826 */
[C---:B------:R-:W-:Y:S08]  /*19b0*/  HMMA.16816.F16 R40, R32.reuse, R64, R40 ;  /* 0x000000402028723c */ /* 0x040ff00000000828 */
[----:B------:R-:W-:Y:S01]  /*19c0*/  HMMA.16816.F16 R50, R32, R68, R50 ;  /* 0x000000442032723c */ /* 0x000fe20000000832 */
        /* <DEDUP_REMOVED lines=8> */
[----:B------:R-:W-:-:S02]  /*1a50*/  F2FP.F16.E4M3.UNPACK_B R32, R95 ;  /* 0x0000005fff20723e */ /* 0x000fc400020006ff */
[----:B------:R-:W-:Y:S02]  /*1a60*/  F2FP.F16.E4M3.UNPACK_B R33, R94 ;  /* 0x0000005eff21723e */ /* 0x000fe400020006ff */
[----:B------:R-:W-:Y:S02]  /*1a70*/  F2FP.F16.E4M3.UNPACK_B R34, R93 ;  /* 0x0000005dff22723e */ /* 0x000fe400020006ff */
[----:B------:R-:W-:-:S07]  /*1a80*/  F2FP.F16.E4M3.UNPACK_B R35, R92 ;  /* 0x0000005cff23723e */ /* 0x000fce00020006ff */
[C---:B------:R-:W-:Y:S08]  /*1a90*/  HMMA.16816.F16 R86, R32.reuse, R60, RZ ;  /* 0x0000003c2056723c */ /* 0x040ff000000008ff */
[C---:B------:R-:W-:Y:S08]  /*1aa0*/  HMMA.16816.F16 R80, R32.reuse, R58, RZ ;  /* 0x0000003a2050723c */ /* 0x040ff000000008ff */
[C---:B------:R-:W-:Y:S08]  /*1ab0*/  HMMA.16816.F16 R76, R32.reuse, R56, RZ ;  /* 0x00000038204c723c */ /* 0x040ff000000008ff */
[----:B------:R-:W-:Y:S01]  /*1ac0*/  HMMA.16816.F16 R82, R32, R54, RZ ;  /* 0x000000362052723c */ /* 0x000fe200000008ff */
        /* <DEDUP_REMOVED lines=13> */
[----:B------:R-:W-:Y:S01]  /*1ba0*/  HMMA.16816.F16 R58, R32, R62, R80 ;  /* 0x0000003e203a723c */ /* 0x000fe20000000850 */
[----:B------:R-:W-:Y:S02]  /*1bb0*/  F2FP.F16.E4M3.UNPACK_B R80, R28.H1 ;  /* 0x0000001cff50723e */ /* 0x000fe400030006ff */
[----:B------:R-:W-:-:S05]  /*1bc0*/  F2FP.F16.E4M3.UNPACK_B R81, R78.H1 ;  /* 0x0000004eff51723e */ /* 0x000fca00030006ff */
[----:B------:R-:W-:Y:S01]  /*1bd0*/  HMMA.16816.F16 R56, R32, R64, R76 ;  /* 0x000000402038723c */ /* 0x000fe2000000084c */
[----:B------:R-:W-:Y:S02]  /*1be0*/  F2FP.F16.E4M3.UNPACK_B R76, R22 ;  /* 0x00000016ff4c723e */ /* 0x000fe400020006ff */
[----:B------:R-:W-:-:S05]  /*1bf0*/  F2FP.F16.E4M3.UNPACK_B R77, R24 ;  /* 0x00000018ff4d723e */ /* 0x000fca00020006ff */
[----:B------:R-:W-:Y:S01]  /*1c00*/  HMMA.16816.F16 R60, R32, R68, R82 ;  /* 0x00000044203c723c */ /* 0x000fe20000000852 */
[----:B------:R-:W-:Y:S02]  /*1c10*/  F2FP.F16.E4M3.UNPACK_B R32, R91.H1 ;  /* 0x0000005bff20723e */ /* 0x000fe400030006ff */
[----:B------:R-:W-:Y:S02]  /*1c20*/  F2FP.F16.E4M3.UNPACK_B R33, R90.H1 ;  /* 0x0000005aff21723e */ /* 0x000fe400030006ff */
[----:B------:R-:W-:Y:S02]  /*1c30*/  F2FP.F16.E4M3.UNPACK_B R34, R89.H1 ;  /* 0x00000059ff22723e */ /* 0x000fe400030006ff */
[----:B------:R-:W-:Y:S02]  /*1c40*/  F2FP.F16.E4M3.UNPACK_B R35, R88.H1 ;  /* 0x00000058ff23723e */ /* 0x000fe400030006ff */
[----:B------:R-:W-:Y:S02]  /*1c50*/  F2FP.F16.E4M3.UNPACK_B R90, R22.H1 ;  /* 0x00000016ff5a723e */ /* 0x000fe400030006ff */
[----:B------:R-:W-:-:S02]  /*1c60*/  F2FP.F16.E4M3.UNPACK_B R91, R24.H1 ;  /* 0x00000018ff5b723e */ /* 0x000fc400030006ff */
[----:B------:R-:W-:Y:S01]  /*1c70*/  F2FP.F16.E4M3.UNPACK_B R22, R16 ;  /* 0x00000010ff16723e */ /* 0x000fe200020006ff */
[----:B------:R-:W-:Y:S01]  /*1c80*/  HMMA.16816.F16 R66, R32, R66, R70 ;  /* 0x000000422042723c */ /* 0x000fe20000000846 */
[----:B------:R-:W-:Y:S02]  /*1c90*/  F2FP.F16.E4M3.UNPACK_B R70, R28 ;  /* 0x0000001cff46723e */ /* 0x000fe400020006ff */
[----:B------:R-:W-:Y:S02]  /*1ca0*/  F2FP.F16.E4M3.UNPACK_B R71, R78 ;  /* 0x0000004eff47723e */ /* 0x000fe400020006ff */
[----:B------:R-:W-:-:S03]  /*1cb0*/  F2FP.F16.E4M3.UNPACK_B R28, R19.H1 ;  /* 0x00000013ff1c723e */ /* 0x000fc600030006ff */
[----:B------:R-:W-:Y:S01]  /*1cc0*/  HMMA.16816.F16 R62, R32, R62, R72 ;  /* 0x0000003e203e723c */ /* 0x000fe20000000848 */
[----:B------:R-:W-:Y:S02]  /*1cd0*/  F2FP.F16.E4M3.UNPACK_B R72, R21 ;  /* 0x00000015ff48723e */ /* 0x000fe400020006ff */
[----:B------:R-:W-:-:S05]  /*1ce0*/  F2FP.F16.E4M3.UNPACK_B R73, R20 ;  /* 0x00000014ff49723e */ /* 0x000fca00020006ff */
[----:B------:R-:W-:Y:S01]  /*1cf0*/  HMMA.16816.F16 R64, R32, R64, R74 ;  /* 0x000000402040723c */ /* 0x000fe2000000084a */
[----:B------:R-:W-:Y:S02]  /*1d00*/  F2FP.F16.E4M3.UNPACK_B R74, R19 ;  /* 0x00000013ff4a723e */ /* 0x000fe400020006ff */
[----:B------:R-:W-:-:S05]  /*1d10*/  F2FP.F16.E4M3.UNPACK_B R75, R23 ;  /* 0x00000017ff4b723e */ /* 0x000fca00020006ff */
[----:B------:R-:W-:Y:S01]  /*1d20*/  HMMA.16816.F16 R68, R32, R68, R84 ;  /* 0x000000442044723c */ /* 0x000fe20000000854 */
        /* <DEDUP_REMOVED lines=11> */
[----:B------:R-:W-:Y:S02]  /*1de0*/  F2FP.F16.E4M3.UNPACK_B R35, R25.H1 ;  /* 0x00000019ff23723e */ /* 0x000fe400030006ff */
[----:B------:R-:W-:Y:S02]  /*1df0*/  F2FP.F16.E4M3.UNPACK_B R26, R21.H1 ;  /* 0x00000015ff1a723e */ /* 0x000fe400030006ff */
[----:B------:R-:W-:Y:S02]  /*1e00*/  F2FP.F16.E4M3.UNPACK_B R27, R20.H1 ;  /* 0x00000014ff1b723e */ /* 0x000fe400030006ff */
[----:B------:R-:W-:Y:S01]  /*1e10*/  F2FP.F16.E4M3.UNPACK_B R29, R23.H1 ;  /* 0x00000017ff1d723e */ /* 0x000fe200030006ff */
[----:B------:R-:W-:Y:S01]  /*1e20*/  HMMA.16816.F16 R86, R32, R80, R86 ;  /* 0x000000502056723c */ /* 0x000fe20000000856 */
[----:B------:R-:W-:-:S02]  /*1e30*/  F2FP.F16.E4M3.UNPACK_B R20, R18 ;  /* 0x00000012ff14723e */ /* 0x000fc400020006ff */
[----:B------:R-:W-:Y:S02]  /*1e40*/  F2FP.F16.E4M3.UNPACK_B R21, R17 ;  /* 0x00000011ff15723e */ /* 0x000fe400020006ff */
[----:B------:R-:W-:-:S03]  /*1e50*/  F2FP.F16.E4M3.UNPACK_B R23, R99 ;  /* 0x00000063ff17723e */ /* 0x000fc600020006ff */
[C---:B------:R-:W-:Y:S08]  /*1e60*/  HMMA.16816.F16 R84, R32.reuse, R26, R84 ;  /* 0x0000001a2054723c */ /* 0x040ff00000000854 */
[C---:B------:R-:W-:Y:S08]  /*1e70*/  HMMA.16816.F16 R82, R32.reuse, R28, R82 ;  /* 0x0000001c2052723c */ /* 0x040ff00000000852 */
[----:B------:R-:W-:Y:S08]  /*1e80*/  HMMA.16816.F16 R88, R32, R90, R88 ;  /* 0x0000005a2058723c */ /* 0x000ff00000000858 */
        /* <DEDUP_REMOVED lines=12> */
[----:B------:R-:W2:Y:S04]  /*1f50*/  LD.E R23, desc[UR16][R36.64+0xa20] ;  /* 0x000a201024177980 */ /* 0x000ea8000c101900 */
[----:B------:R-:W3:Y:S04]  /*1f60*/  LD.E R22, desc[UR16][R36.64+0xa30] ;  /* 0x000a301024167980 */ /* 0x000ee8000c101900 */
[----:B------:R-:W4:Y:S04]  /*1f70*/  LD.E R21, desc[UR16][R36.64+0xca0] ;  /* 0x000ca01024157980 */ /* 0x000f28000c101900 */
[----:B------:R-:W5:Y:S01]  /*1f80*/  LD.E R20, desc[UR16][R36.64+0xcb0] ;  /* 0x000cb01024147980 */ /* 0x000f62000c101900 */
[----:B------:R-:W-:-:S02]  /*1f90*/  HADD2 R78, R42, R14 ;  /* 0x0000000e2a4e7230 */ /* 0x000fc40000000000 */
[----:B------:R-:W-:Y:S02]  /*1fa0*/  HADD2 R94, R43, R12 ;  /* 0x0000000c2b5e7230 */ /* 0x000fe40000000000 */
[----:B------:R-:W-:Y:S02]  /*1fb0*/  HADD2 R95, R38, R13 ;  /* 0x0000000d265f7230 */ /* 0x000fe40000000000 */
[----:B------:R-:W-:Y:S02]  /*1fc0*/  HADD2 R99, R39, R15 ;  /* 0x0000000f27637230 */ /* 0x000fe40000000000 */
[----:B------:R-:W-:Y:S02]  /*1fd0*/  HADD2 R40, R40, R8 ;  /* 0x0000000828287230 */ /* 0x000fe40000000000 */
[----:B------:R-:W-:Y:S01]  /*1fe0*/  HADD2 R41, R41, R9 ;  /* 0x0000000929297230 */ /* 0x000fe20000000000 */
[----:B--2---:R-:W-:Y:S02]  /*1ff0*/  F2FP.F16.E4M3.UNPACK_B R12, R23 ;  /* 0x00000017ff0c723e */ /* 0x004fe400020006ff */
[----:B---3--:R-:W-:-:S02]  /*2000*/  F2FP.F16.E4M3.UNPACK_B R13, R22 ;  /* 0x00000016ff0d723e */ /* 0x008fc400020006ff */
[----:B----4-:R-:W-:Y:S02]  /*2010*/  F2FP.F16.E4M3.UNPACK_B R14, R21 ;  /* 0x00000015ff0e723e */ /* 0x010fe400020006ff */
[----:B-----5:R-:W-:-:S07]  /*2020*/  F2FP.F16.E4M3.UNPACK_B R15, R20 ;  /* 0x00000014ff0f723e */ /* 0x020fce00020006ff */
[C---:B------:R-:W-:Y:S08]  /*2030*/  HMMA.16816.F16 R32, R12.reuse, R70, RZ ;  /* 0x000000460c20723c */ /* 0x040ff000000008ff */
[C---:B------:R-:W-:Y:S08]  /*2040*/  HMMA.16816.F16 R38, R12.reuse, R72, RZ ;  /* 0x000000480c26723c */ /* 0x040ff000000008ff */
[C---:B------:R-:W-:Y:S08]  /*2050*/  HMMA.16816.F16 R42, R12.reuse, R74, RZ ;  /* 0x0000004a0c2a723c */ /* 0x040ff000000008ff */
[----:B------:R-:W-:Y:S01]  /*2060*/  HMMA.16816.F16 R92, R12, R76, RZ ;  /* 0x0000004c0c5c723c */ /* 0x000fe200000008ff */
[----:B------:R-:W-:-:S02]  /*2070*/  F2FP.F16.E4M3.UNPACK_B R12, R23.H1 ;  /* 0x00000017ff0c723e */ /* 0x000fc400030006ff */
[----:B------:R-:W-:Y:S01]  /*2080*/  F2FP.F16.E4M3.UNPACK_B R13, R22.H1 ;  /* 0x00000016ff0d723e */ /* 0x000fe200030006ff */
[----:B------:R-:W2:Y:S01]  /*2090*/  LD.E R23, desc[UR16][R36.64+0x11b0] ;  /* 0x0011b01024177980 */ /* 0x000ea2000c101900 */
[----:B------:R-:W-:Y:S02]  /*20a0*/  F2FP.F16.E4M3.UNPACK_B R14, R21.H1 ;  /* 0x00000015ff0e723e */ /* 0x000fe400030006ff */
[----:B------:R-:W-:Y:S01]  /*20b0*/  F2FP.F16.E4M3.UNPACK_B R15, R20.H1 ;  /* 0x00000014ff0f723e */ /* 0x000fe200030006ff */
[----:B------:R-:W3:Y:S04]  /*20c0*/  LD.E R21, desc[UR16][R36.64+0xf30] ;  /* 0x000f301024157980 */ /* 0x000ee8000c101900 */
[----:B------:R-:W4:Y:S01]  /*20d0*/  LD.E R20, desc[UR16][R36.64+0xf20] ;  /* 0x000f201024147980 */ /* 0x000f22000c101900 */
[----:B------:R-:W-:Y:S01]  /*20e0*/  HADD2 R44, R44, R11 ;  /* 0x0000000b2c2c7230 */ /* 0x000fe20000000000 */
[----:B------:R-:W-:Y:S02]  /*20f0*/  HMMA.16816.F16 R32, R12, R80, R32 ;  /* 0x000000500c20723c */ /* 0x000fe40000000820 */
[----:B------:R-:W5:Y:S01]  /*2100*/  LD.E R22, desc[UR16][R36.64+0x11a0] ;  /* 0x0011a01024167980 */ /* 0x000f62000c101900 */
[----:B------:R-:W-:Y:S01]  /*2110*/  HADD2 R45, R45, R10 ;  /* 0x0000000a2d2d7230 */ /* 0x000fe20000000000 */
[----:B------:R-:W-:-:S04]  /*2120*/  UIADD3 UR4, UP0, UPT, UR4, 0x1, URZ ;  /* 0x0000000104047890 */ /* 0x000fc8000ff1e0ff */
[----:B------:R-:W-:Y:S01]  /*2130*/  HMMA.16816.F16 R38, R12, R26, R38 ;  /* 0x0000001a0c26723c */ /* 0x000fe20000000826 */
[----:B------:R-:W-:-:S07]  /*2140*/  UIADD3 UR12, UPT, UPT, UR12, 0x1, URZ ;  /* 0x000000010c0c7890 */ /* 0x000fce000fffe0ff */
[----:B------:R-:W-:Y:S01]  /*2150*/  HMMA.16816.F16 R42, R12, R28, R42 ;  /* 0x0000001c0c2a723c */ /* 0x000fe2000000082a */
[----:B------:R-:W-:-:S07]  /*2160*/  UIADD3.X UR5, UPT, UPT, URZ, UR5, URZ, UP0, !UPT ;  /* 0x00000005ff057290 */ /* 0x000fce00087fe4ff */
[----:B------:R-:W-:Y:S01]  /*2170*/  HMMA.16816.F16 R92, R12, R90, R92 ;  /* 0x0000005a0c5c723c */ /* 0x000fe2000000085c */
[----:B------:R-:W-:Y:S01]  /*2180*/  UISETP.NE.AND UP0, UPT, UR12, URZ, UPT ;  /* 0x000000ff0c00728c */ /* 0x000fe2000bf05270 */
[----:B------:R-:W-:Y:S01]  /*2190*/  IADD3 R0, P0, PT, R0, 0x40, RZ ;  /* 0x0000004000007810 */ /* 0x000fe20007f1e0ff */
[----:B------:R-:W-:Y:S02]  /*21a0*/  HADD2 R7, R50, R7 ;  /* 0x0000000732077230 */ /* 0x000fe40000000000 */
[----:B------:R-:W-:Y:S02]  /*21b0*/  HADD2 R79, R51, R79 ;  /* 0x0000004f334f7230 */ /* 0x000fe40000000000 */
[----:B------:R-:W-:Y:S02]  /*21c0*/  HADD2 R112, R48, R112 ;  /* 0x0000007030707230 */ /* 0x000fe40000000000 */
[----:B------:R-:W-:Y:S02]  /*21d0*/  HADD2 R111, R49, R111 ;  /* 0x0000006f316f7230 */ /* 0x000fe40000000000 */
[----:B------:R-:W-:-:S02]  /*21e0*/  HADD2 R110, R46, R110 ;  /* 0x0000006e2e6e7230 */ /* 0x000fc40000000000 */
[----:B------:R-:W-:Y:S02]  /*21f0*/  HADD2 R109, R47, R109 ;  /* 0x0000006d2f6d7230 */ /* 0x000fe40000000000 */
        /* <DEDUP_REMOVED lines=17> */
[----:B------:R-:W-:Y:S01]  /*2310*/  HADD2 R3, R69, R3 ;  /* 0x0000000345037230 */ /* 0x000fe20000000000 */
[----:B------:R-:W-:Y:S01]  /*2320*/  UIADD3 UR18, UP1, UPT, UR18, 0x1, URZ ;  /* 0x0000000112127890 */ /* 0x000fe2000ff3e0ff */
[----:B------:R-:W-:Y:S02]  /*2330*/  HADD2 R14, R86, R78 ;  /* 0x0000004e560e7230 */ /* 0x000fe40000000000 */
[----:B------:R-:W-:Y:S02]  /*2340*/  IMAD.X R2, RZ, RZ, R2, P0 ;  /* 0x000000ffff027224 */ /* 0x000fe400000e0602 */
        /* <DEDUP_REMOVED lines=18> */
[----:B------:R-:W-:Y:S01]  /*2470*/  HADD2 R100, R93, R100 ;  /* 0x000000645d647230 */ /* 0x000fe20000000000 */
[----:B------:R-:W-:Y:S02]  /*2480*/  UIADD3 UR15, UPT, UPT, UR15, 0x8, URZ ;  /* 0x000000080f0f7890 */ /* 0x000fe4000fffe0ff */
[----:B------:R-:W-:Y:S02]  /*2490*/  UIADD3 UR19, UPT, UPT, UR19, 0x8, URZ ;  /* 0x0000000813137890 */ /* 0x000fe4000fffe0ff */
[----:B------:R-:W-:-:S02]  /*24a0*/  UIADD3.X UR6, UPT, UPT, URZ, UR6, URZ, UP1, !UPT ;  /* 0x00000006ff067290 */ /* 0x000fc40008ffe4ff */
[----:B------:R-:W-:Y:S02]  /*24b0*/  UIADD3 UR21, UPT, UPT, UR21, 0x8, URZ ;  /* 0x0000000815157890 */ /* 0x000fe4000fffe0ff */
[----:B------:R-:W-:Y:S01]  /*24c0*/  UIADD3 UR20, UPT, UPT, UR20, 0x8, URZ ;  /* 0x0000000814147890 */ /* 0x000fe2000fffe0ff */
[----:B--2---:R-:W-:Y:S02]  /*24d0*/  F2FP.F16.E4M3.UNPACK_B R11, R23 ;  /* 0x00000017ff0b723e */ /* 0x004fe400020006ff */
[----:B---3--:R-:W-:Y:S02]  /*24e0*/  F2FP.F16.E4M3.UNPACK_B R9, R21 ;  /* 0x00000015ff09723e */ /* 0x008fe400020006ff */
[----:B----4-:R-:W-:Y:S02]  /*24f0*/  F2FP.F16.E4M3.UNPACK_B R8, R20 ;  /* 0x00000014ff08723e */ /* 0x010fe400020006ff */
[----:B-----5:R-:W-:-:S07]  /*2500*/  F2FP.F16.E4M3.UNPACK_B R10, R22 ;  /* 0x00000016ff0a723e */ /* 0x020fce00020006ff */
        /* <DEDUP_REMOVED lines=23> */
[----:B------:R-:W-:Y:S01]  /*2680*/  HADD2 R3, R77, R3 ;  /* 0x000000034d037230 */ /* 0x000fe20000000000 */
[----:B------:R-:W-:Y:S06]  /*2690*/  BAR.SYNC.DEFER_BLOCKING 0x0 ;  /* 0x0000000000007b1d */ /* 0x000fec0000010000 */
[----:B------:R-:W-:Y:S05]  /*26a0*/  BRA.U UP0, `(.L_x_9) ;  /* 0xffffffe900087547 */ /* 0x000fea000b83ffff */
.L_x_4:
[----:B------:R-:W1:Y:S01]  /*26b0*/  S2R R19, SR_TID.X ;  /* 0x0000000000137919 */ /* 0x000e620000002100 */
[----:B------:R-:W2:Y:S01]  /*26c0*/  LDCU.128 UR8, c[0x0][0x390] ;  /* 0x00007200ff0877ac */ /* 0x000ea20008000c00 */
[----:B------:R-:W3:Y:S01]  /*26d0*/  S2R R0, SR_TID.X ;  /* 0x0000000000007919 */ /* 0x000ee20000002100 */
[----:B------:R-:W4:Y:S01]  /*26e0*/  S2R R20, SR_CTAID.X ;  /* 0x0000000000147919 */ /* 0x000f220000002500 */
[----:B------:R-:W5:Y:S01]  /*26f0*/  S2R R18, SR_CTAID.Y ;  /* 0x0000000000127919 */ /* 0x000f620000002600 */
[----:B--2---:R-:W-:Y:S01]  /*2700*/  USHF.R.S32.HI UR4, URZ, 0x1f, UR11 ;  /* 0x0000001fff047899 */ /* 0x004fe2000801140b */
[----:B-1----:R-:W-:Y:S02]  /*2710*/  SHF.R.U32.HI R19, RZ, 0x1, R19 ;  /* 0x00000001ff137819 */ /* 0x002fe40000011613 */
[----:B---3--:R-:W-:Y:S02]  /*2720*/  LOP3.LUT R16, R0, 0x60, RZ, 0xc0, !PT ;  /* 0x0000006000107812 */ /* 0x008fe400078ec0ff */
[----:B------:R-:W-:-:S02]  /*2730*/  LOP3.LUT R19, R19, 0x40, RZ, 0xc0, !PT ;  /* 0x0000004013137812 */ /* 0x000fc400078ec0ff */
[----:B------:R-:W-:Y:S01]  /*2740*/  LOP3.LUT R17, R0, 0x3, RZ, 0xc0, !PT ;  /* 0x0000000300117812 */ /* 0x000fe200078ec0ff */
[----:B----4-:R-:W-:Y:S02]  /*2750*/  IMAD R16, R20, 0x80, R16 ;  /* 0x0000008014107824 */ /* 0x010fe400078e0210 */
[----:B-----5:R-:W-:Y:S02]  /*2760*/  IMAD R0, R18, 0x80, R19 ;  /* 0x0000008012007824 */ /* 0x020fe400078e0213 */
[----:B------:R-:W-:Y:S02]  /*2770*/  IMAD R16, R17, 0x2, R16 ;  /* 0x0000000211107824 */ /* 0x000fe400078e0210 */
[----:B------:R-:W-:Y:S02]  /*2780*/  IMAD.IADD R123, R123, 0x1, R0 ;  /* 0x000000017b7b7824 */ /* 0x000fe400078e0200 */
[----:B------:R-:W-:Y:S01]  /*2790*/  VIADD R0, R16, 0x1 ;  /* 0x0000000110007836 */ /* 0x000fe20000000000 */
[----:B------:R-:W-:Y:S01]  /*27a0*/  SHF.R.S32.HI R17, RZ, 0x1f, R16 ;  /* 0x0000001fff117819 */ /* 0x000fe20000011410 */
[----:B------:R-:W-:-:S02]  /*27b0*/  VIADD R25, R123, 0x8 ;  /* 0x000000087b197836 */ /* 0x000fc40000000000 */
[C---:B------:R-:W-:Y:S01]  /*27c0*/  VIADD R27, R123.reuse, 0x10 ;  /* 0x000000107b1b7836 */ /* 0x040fe20000000000 */
[----:B------:R-:W-:Y:S01]  /*27d0*/  ISETP.GE.AND P1, PT, R0, UR11, PT ;  /* 0x0000000b00007c0c */ /* 0x000fe2000bf26270 */
[----:B------:R-:W-:Y:S02]  /*27e0*/  VIADD R0, R16, 0x9 ;  /* 0x0000000910007836 */ /* 0x000fe40000000000 */
[C---:B------:R-:W-:Y:S01]  /*27f0*/  IMAD.WIDE.U32 R20, R123.reuse, UR11, R16 ;  /* 0x0000000b7b147c25 */ /* 0x040fe2000f8e0010 */
[C---:B------:R-:W-:Y:S02]  /*2800*/  ISETP.GE.OR P0, PT, R123.reuse, UR10, P1 ;  /* 0x0000000a7b007c0c */ /* 0x040fe40008f06670 */
[----:B------:R-:W-:Y:S01]  /*2810*/  ISETP.GE.AND P3, PT, R0, UR11, PT ;  /* 0x0000000b00007c0c */ /* 0x000fe2000bf66270 */
[----:B------:R-:W-:Y:S01]  /*2820*/  IMAD R19, R123, UR4, R21 ;  /* 0x000000047b137c24 */ /* 0x000fe2000f8e0215 */
[----:B------:R-:W-:Y:S01]  /*2830*/  LEA R18, P2, R20, UR8, 0x1 ;  /* 0x0000000814127c11 */ /* 0x000fe2000f8408ff */
[C---:B------:R-:W-:Y:S01]  /*2840*/  IMAD.WIDE.U32 R22, R25.reuse, UR11, R16 ;  /* 0x0000000b19167c25 */ /* 0x040fe2000f8e0010 */
[----:B------:R-:W-:-:S02]  /*2850*/  ISETP.GE.OR P5, PT, R25, UR10, P1 ;  /* 0x0000000a19007c0c */ /* 0x000fc40008fa6670 */
[----:B------:R-:W-:Y:S01]  /*2860*/  ISETP.GE.OR P4, PT, R123, UR10, P3 ;  /* 0x0000000a7b007c0c */ /* 0x000fe20009f86670 */
[C---:B------:R-:W-:Y:S01]  /*2870*/  IMAD R21, R25.reuse, UR4, R23 ;  /* 0x0000000419157c24 */ /* 0x040fe2000f8e0217 */
[----:B------:R-:W-:Y:S01]  /*2880*/  LEA.HI.X R19, R20, UR9, R19, 0x1, P2 ;  /* 0x0000000914137c11 */ /* 0x000fe200090f0c13 */
[----:B------:R-:W-:Y:S01]  /*2890*/  VIADD R0, R16, 0x11 ;  /* 0x0000001110007836 */ /* 0x000fe20000000000 */
[C---:B------:R-:W-:Y:S02]  /*28a0*/  LEA R20, P2, R22.reuse, UR8, 0x1 ;  /* 0x0000000816147c11 */ /* 0x040fe4000f8408ff */
[----:B------:R-:W-:Y:S01]  /*28b0*/  ISETP.GE.OR P6, PT, R25, UR10, P3 ;  /* 0x0000000a19007c0c */ /* 0x000fe20009fc6670 */
[----:B------:R-:W-:Y:S01]  /*28c0*/  @!P0 STG.E desc[UR16][R18.64], R14 ;  /* 0x0000000e12008986 */ /* 0x000fe2000c101910 */
[----:B------:R-:W-:Y:S01]  /*28d0*/  LEA.HI.X R21, R22, UR9, R21, 0x1, P2 ;  /* 0x0000000916157c11 */ /* 0x000fe200090f0c15 */
[----:B------:R-:W-:Y:S01]  /*28e0*/  IMAD.WIDE.U32 R22, R27, UR11, R16 ;  /* 0x0000000b1b167c25 */ /* 0x000fe2000f8e0010 */
[----:B------:R-:W-:-:S03]  /*28f0*/  ISETP.GE.AND P2, PT, R0, UR11, PT ;  /* 0x0000000b00007c0c */ /* 0x000fc6000bf46270 */
[----:B------:R-:W-:Y:S01]  /*2900*/  VIADD R0, R16, 0x19 ;  /* 0x0000001910007836 */ /* 0x000fe20000000000 */
[----:B------:R-:W-:Y:S01]  /*2910*/  @!P5 STG.E desc[UR16][R20.64], R12 ;  /* 0x0000000c1400d986 */ /* 0x000fe2000c101910 */
[----:B------:R-:W-:-:S03]  /*2920*/  ISETP.GE.OR P5, PT, R123, UR10, P2 ;  /* 0x0000000a7b007c0c */ /* 0x000fc600097a6670 */
[----:B------:R1:W-:Y:S01]  /*2930*/  @!P4 STG.E desc[UR16][R18.64+0x10], R13 ;  /* 0x0000100d1200c986 */ /* 0x0003e2000c101910 */
[----:B------:R-:W-:Y:S02]  /*2940*/  ISETP.GE.AND P0, PT, R0, UR11, PT ;  /* 0x0000000b00007c0c */ /* 0x000fe4000bf06270 */
[----:B------:R-:W-:Y:S01]  /*2950*/  ISETP.GE.OR P4, PT, R25, UR10, P2 ;  /* 0x0000000a19007c0c */ /* 0x000fe20009786670 */
[----:B------:R2:W-:Y:S01]  /*2960*/  @!P6 STG.E desc[UR16][R20.64+0x10], R15 ;  /* 0x0000100f1400e986 */ /* 0x0005e2000c101910 */
[----:B------:R-:W-:-:S05]  /*2970*/  ISETP.GE.OR P6, PT, R123, UR10, P0 ;  /* 0x0000000a7b007c0c */ /* 0x000fca00087c6670 */
[----:B------:R-:W-:Y:S01]  /*2980*/  @!P5 STG.E desc[UR16][R18.64+0x20], R8 ;  /* 0x000020081200d986 */ /* 0x000fe2000c101910 */
[----:B------:R-:W-:Y:S01]  /*2990*/  ISETP.GE.OR P5, PT, R25, UR10, P0 ;  /* 0x0000000a19007c0c */ /* 0x000fe200087a6670 */
[----:B-1----:R-:W-:Y:S02]  /*29a0*/  IMAD R13, R27, UR4, R23 ;  /* 0x000000041b0d7c24 */ /* 0x002fe4000f8e0217 */
[----:B------:R-:W-:Y:S02]  /*29b0*/  VIADD R25, R123, 0x18 ;  /* 0x000000187b197836 */ /* 0x000fe40000000000 */
[----:B------:R1:W-:Y:S01]  /*29c0*/  @!P4 STG.E desc[UR16][R20.64+0x20], R9 ;  /* 0x000020091400c986 */ /* 0x0003e2000c101910 */
[----:B------:R-:W-:Y:S01]  /*29d0*/  ISETP.GE.OR P4, PT, R27, UR10, P1 ;  /* 0x0000000a1b007c0c */ /* 0x000fe20008f86670 */
[----:B--2---:R-:W-:Y:S02]  /*29e0*/  IMAD.WIDE.U32 R14, R25, UR11, R16 ;  /* 0x0000000b190e7c25 */ /* 0x004fe4000f8e0010 */
[----:B------:R2:W-:Y:S01]  /*29f0*/  @!P6 STG.E desc[UR16][R18.64+0x30], R7 ;  /* 0x000030071200e986 */ /* 0x0005e2000c101910 */
[----:B------:R-:W-:-:S03]  /*2a00*/  LEA R12, P6, R22, UR8, 0x1 ;  /* 0x00000008160c7c11 */ /* 0x000fc6000f8c08ff */
[----:B------:R-:W-:Y:S01]  /*2a10*/  @!P5 STG.E desc[UR16][R20.64+0x30], R79 ;  /* 0x0000304f1400d986 */ /* 0x000fe2000c101910 */
[----:B------:R-:W-:Y:S02]  /*2a20*/  LEA.HI.X R13, R22, UR9, R13, 0x1, P6 ;  /* 0x00000009160d7c11 */ /* 0x000fe4000b0f0c0d */
[C---:B------:R-:W-:Y:S01]  /*2a30*/  ISETP.GE.OR P5, PT, R25.reuse, UR10, P1 ;  /* 0x0000000a19007c0c */ /* 0x040fe20008fa6670 */
[----:B-1----:R-:W-:Y:S01]  /*2a40*/  IMAD R9, R25, UR4, R15 ;  /* 0x0000000419097c24 */ /* 0x002fe2000f8e020f */
[C---:B------:R-:W-:Y:S01]  /*2a50*/  LEA R8, P6, R14.reuse, UR8, 0x1 ;  /* 0x000000080e087c11 */ /* 0x040fe2000f8c08ff */
[----:B------:R1:W-:Y:S01]  /*2a60*/  @!P4 STG.E desc[UR16][R12.64], R11 ;  /* 0x0000000b0c00c986 */ /* 0x0003e2000c101910 */
[----:B------:R-:W-:Y:S01]  /*2a70*/  ISETP.GE.OR P4, PT, R27, UR10, P3 ;  /* 0x0000000a1b007c0c */ /* 0x000fe20009f86670 */
[----:B--2---:R-:W-:Y:S01]  /*2a80*/  VIADD R7, R123, 0x20 ;  /* 0x000000207b077836 */ /* 0x004fe20000000000 */
[----:B------:R-:W-:Y:S02]  /*2a90*/  LEA.HI.X R9, R14, UR9, R9, 0x1, P6 ;  /* 0x000000090e097c11 */ /* 0x000fe4000b0f0c09 */
[----:B------:R-:W-:Y:S01]  /*2aa0*/  ISETP.GE.OR P6, PT, R25, UR10, P3 ;  /* 0x0000000a19007c0c */ /* 0x000fe20009fc6670 */
[----:B------:R-:W-:-:S04]  /*2ab0*/  IMAD.WIDE.U32 R14, R7, UR11, R16 ;  /* 0x0000000b070e7c25 */ /* 0x000fc8000f8e0010 */
[----:B------:R2:W-:Y:S01]  /*2ac0*/  @!P5 STG.E desc[UR16][R8.64], R10 ;  /* 0x0000000a0800d986 */ /* 0x0005e2000c101910 */
[----:B------:R-:W-:Y:S01]  /*2ad0*/  ISETP.GE.OR P5, PT, R27, UR10, P2 ;  /* 0x0000000a1b007c0c */ /* 0x000fe200097a6670 */
[----:B-1----:R-:W-:Y:S02]  /*2ae0*/  IMAD R11, R7, UR4, R15 ;  /* 0x00000004070b7c24 */ /* 0x002fe4000f8e020f */
[----:B------:R-:W-:Y:S01]  /*2af0*/  @!P4 STG.E desc[UR16][R12.64+0x10], R112 ;  /* 0x000010700c00c986 */ /* 0x000fe2000c101910 */
[----:B------:R-:W-:Y:S01]  /*2b00*/  ISETP.GE.OR P4, PT, R25, UR10, P2 ;  /* 0x0000000a19007c0c */ /* 0x000fe20009786670 */
[----:B------:R-:W-:Y:S02]  /*2b10*/  VIADD R21, R123, 0x28 ;  /* 0x000000287b157836 */ /* 0x000fe40000000000 */
[----:B------:R-:W-:Y:S01]  /*2b20*/  @!P6 STG.E desc[UR16][R8.64+0x10], R111 ;  /* 0x0000106f0800e986 */ /* 0x000fe2000c101910 */
[----:B------:R-:W-:Y:S01]  /*2b30*/  ISETP.GE.OR P6, PT, R27, UR10, P0 ;  /* 0x0000000a1b007c0c */ /* 0x000fe200087c6670 */
[----:B------:R-:W-:-:S04]  /*2b40*/  IMAD.WIDE.U32 R18, R21, UR11, R16 ;  /* 0x0000000b15127c25 */ /* 0x000fc8000f8e0010 */
[----:B------:R-:W-:Y:S01]  /*2b50*/  @!P5 STG.E desc[UR16][R12.64+0x20], R110 ;  /* 0x0000206e0c00d986 */ /* 0x000fe2000c101910 */
[----:B------:R-:W-:Y:S01]  /*2b60*/  ISETP.GE.OR P5, PT, R25, UR10, P0 ;  /* 0x0000000a19007c0c */ /* 0x000fe200087a6670 */
[----:B------:R-:W-:Y:S02]  /*2b70*/  IMAD R15, R21, UR4, R19 ;  /* 0x00000004150f7c24 */ /* 0x000fe4000f8e0213 */
[----:B------:R-:W-:Y:S01]  /*2b80*/  @!P4 STG.E desc[UR16][R8.64+0x20], R109 ;  /* 0x0000206d0800c986 */ /* 0x000fe2000c101910 */
[----:B------:R-:W-:-:S03]  /*2b90*/  ISETP.GE.OR P4, PT, R7, UR10, P1 ;  /* 0x0000000a07007c0c */ /* 0x000fc60008f86670 */
[----:B------:R1:W-:Y:S01]  /*2ba0*/  @!P6 STG.E desc[UR16][R12.64+0x30], R108 ;  /* 0x0000306c0c00e986 */ /* 0x0003e2000c101910 */
[----:B--2---:R-:W-:-:S04]  /*2bb0*/  LEA R10, P6, R14, UR8, 0x1 ;  /* 0x000000080e0a7c11 */ /* 0x004fc8000f8c08ff */
[----:B------:R-:W-:Y:S01]  /*2bc0*/  LEA.HI.X R11, R14, UR9, R11, 0x1, P6 ;  /* 0x000000090e0b7c11 */ /* 0x000fe2000b0f0c0b */
[----:B------:R2:W-:Y:S01]  /*2bd0*/  @!P5 STG.E desc[UR16][R8.64+0x30], R107 ;  /* 0x0000306b0800d986 */ /* 0x0005e2000c101910 */
[----:B------:R-:W-:Y:S02]  /*2be0*/  ISETP.GE.OR P5, PT, R21, UR10, P1 ;  /* 0x0000000a15007c0c */ /* 0x000fe40008fa6670 */
[C---:B------:R-:W-:Y:S01]  /*2bf0*/  LEA R14, P6, R18.reuse, UR8, 0x1 ;  /* 0x00000008120e7c11 */ /* 0x040fe2000f8c08ff */
[----:B------:R3:W-:Y:S01]  /*2c00*/  @!P4 STG.E desc[UR16][R10.64], R106 ;  /* 0x0000006a0a00c986 */ /* 0x0007e2000c101910 */
[----:B------:R-:W-:Y:S02]  /*2c10*/  ISETP.GE.OR P4, PT, R7, UR10, P3 ;  /* 0x0000000a07007c0c */ /* 0x000fe40009f86670 */
[----:B------:R-:W-:Y:S02]  /*2c20*/  LEA.HI.X R15, R18, UR9, R15, 0x1, P6 ;  /* 0x00000009120f7c11 */ /* 0x000fe4000b0f0c0f */
[----:B------:R-:W-:-:S05]  /*2c30*/  ISETP.GE.OR P6, PT, R21, UR10, P3 ;  /* 0x0000000a15007c0c */ /* 0x000fca0009fc6670 */
[----:B------:R3:W-:Y:S01]  /*2c40*/  @!P5 STG.E desc[UR16][R14.64], R113 ;  /* 0x000000710e00d986 */ /* 0x0007e2000c101910 */
[----:B------:R-:W-:-:S03]  /*2c50*/  ISETP.GE.OR P5, PT, R7, UR10, P2 ;  /* 0x0000000a07007c0c */ /* 0x000fc600097a6670 */
[----:B------:R3:W-:Y:S01]  /*2c60*/  @!P4 STG.E desc[UR16][R10.64+0x10], R105 ;  /* 0x000010690a00c986 */ /* 0x0007e2000c101910 */
[----:B------:R-:W-:-:S03]  /*2c70*/  ISETP.GE.OR P4, PT, R21, UR10, P2 ;  /* 0x0000000a15007c0c */ /* 0x000fc60009786670 */
[----:B------:R3:W-:Y:S01]  /*2c80*/  @!P6 STG.E desc[UR16][R14.64+0x10], R104 ;  /* 0x000010680e00e986 */ /* 0x0007e2000c101910 */
[----:B------:R-:W-:Y:S01]  /*2c90*/  ISETP.GE.OR P6, PT, R7, UR10, P0 ;  /* 0x0000000a07007c0c */ /* 0x000fe200087c6670 */
[C---:B------:R-:W-:Y:S02]  /*2ca0*/  VIADD R7, R123.reuse, 0x30 ;  /* 0x000000307b077836 */ /* 0x040fe40000000000 */
[----:B------:R-:W-:Y:S02]  /*2cb0*/  VIADD R123, R123, 0x38 ;  /* 0x000000387b7b7836 */ /* 0x000fe40000000000 */
[----:B------:R3:W-:Y:S01]  /*2cc0*/  @!P5 STG.E desc[UR16][R10.64+0x20], R103 ;  /* 0x000020670a00d986 */ /* 0x0007e2000c101910 */
[----:B------:R-:W-:Y:S01]  /*2cd0*/  ISETP.GE.OR P5, PT, R21, UR10, P0 ;  /* 0x0000000a15007c0c */ /* 0x000fe200087a6670 */
[C---:B-1----:R-:W-:Y:S02]  /*2ce0*/  IMAD.WIDE.U32 R12, R7.reuse, UR11, R16 ;  /* 0x0000000b070c7c25 */ /* 0x042fe4000f8e0010 */
[----:B------:R3:W-:Y:S01]  /*2cf0*/  @!P4 STG.E desc[UR16][R14.64+0x20], R102 ;  /* 0x000020660e00c986 */ /* 0x0007e2000c101910 */
[C---:B------:R-:W-:Y:S01]  /*2d00*/  ISETP.GE.OR P4, PT, R7.reuse, UR10, P1 ;  /* 0x0000000a07007c0c */ /* 0x040fe20008f86670 */
[----:B--2---:R-:W-:Y:S01]  /*2d10*/  IMAD R9, R7, UR4, R13 ;  /* 0x0000000407097c24 */ /* 0x004fe2000f8e020d */
[C---:B------:R-:W-:Y:S01]  /*2d20*/  ISETP.GE.OR P1, PT, R123.reuse, UR10, P1 ;  /* 0x0000000a7b007c0c */ /* 0x040fe20008f26670 */
[----:B------:R3:W-:Y:S01]  /*2d30*/  @!P6 STG.E desc[UR16][R10.64+0x30], R114 ;  /* 0x000030720a00e986 */ /* 0x0007e2000c101910 */
[----:B------:R-:W-:Y:S01]  /*2d40*/  LEA R8, P6, R12, UR8, 0x1 ;  /* 0x000000080c087c11 */ /* 0x000fe2000f8c08ff */
[----:B------:R-:W-:-:S03]  /*2d50*/  IMAD.WIDE.U32 R16, R123, UR11, R16 ;  /* 0x0000000b7b107c25 */ /* 0x000fc6000f8e0010 */
[----:B------:R-:W-:Y:S01]  /*2d60*/  LEA.HI.X R9, R12, UR9, R9, 0x1, P6 ;  /* 0x000000090c097c11 */ /* 0x000fe2000b0f0c09 */
[----:B------:R-:W-:Y:S01]  /*2d70*/  IMAD R13, R123, UR4, R17 ;  /* 0x000000047b0d7c24 */ /* 0x000fe2000f8e0211 */
[----:B------:R3:W-:Y:S01]  /*2d80*/  @!P5 STG.E desc[UR16][R14.64+0x30], R100 ;  /* 0x000030640e00d986 */ /* 0x0007e2000c101910 */
[C---:B------:R-:W-:Y:S02]  /*2d90*/  LEA R12, P6, R16.reuse, UR8, 0x1 ;  /* 0x00000008100c7c11 */ /* 0x040fe4000f8c08ff */
[C---:B------:R-:W-:Y:S01]  /*2da0*/  ISETP.GE.OR P5, PT, R7.reuse, UR10, P2 ;  /* 0x0000000a07007c0c */ /* 0x040fe200097a6670 */
[----:B------:R3:W-:Y:S01]  /*2db0*/  @!P4 STG.E desc[UR16][R8.64], R98 ;  /* 0x000000620800c986 */ /* 0x0007e2000c101910 */
[----:B------:R-:W-:Y:S02]  /*2dc0*/  ISETP.GE.OR P4, PT, R7, UR10, P3 ;  /* 0x0000000a07007c0c */ /* 0x000fe40009f86670 */
[----:B------:R-:W-:Y:S02]  /*2dd0*/  ISETP.GE.OR P3, PT, R123, UR10, P3 ;  /* 0x0000000a7b007c0c */ /* 0x000fe40009f66670 */
[----:B------:R-:W-:-:S02]  /*2de0*/  LEA.HI.X R13, R16, UR9, R13, 0x1, P6 ;  /* 0x00000009100d7c11 */ /* 0x000fc4000b0f0c0d */
[----:B------:R-:W-:Y:S02]  /*2df0*/  ISETP.GE.OR P2, PT, R123, UR10, P2 ;  /* 0x0000000a7b007c0c */ /* 0x000fe40009746670 */
[----:B------:R-:W-:Y:S01]  /*2e00*/  ISETP.GE.OR P6, PT, R7, UR10, P0 ;  /* 0x0000000a07007c0c */ /* 0x000fe200087c6670 */
[----:B------:R3:W-:Y:S01]  /*2e10*/  @!P1 STG.E desc[UR16][R12.64], R97 ;  /* 0x000000610c009986 */ /* 0x0007e2000c101910 */
[----:B------:R-:W-:-:S03]  /*2e20*/  ISETP.GE.OR P0, PT, R123, UR10, P0 ;  /* 0x0000000a7b007c0c */ /* 0x000fc60008706670 */
[----:B------:R3:W-:Y:S04]  /*2e30*/  @!P4 STG.E desc[UR16][R8.64+0x10], R96 ;  /* 0x000010600800c986 */ /* 0x0007e8000c101910 */
[----:B------:R3:W-:Y:S04]  /*2e40*/  @!P3 STG.E desc[UR16][R12.64+0x10], R6 ;  /* 0x000010060c00b986 */ /* 0x0007e8000c101910 */
[----:B------:R3:W-:Y:S04]  /*2e50*/  @!P5 STG.E desc[UR16][R8.64+0x20], R5 ;  /* 0x000020050800d986 */ /* 0x0007e8000c101910 */
[----:B------:R3:W-:Y:S04]  /*2e60*/  @!P2 STG.E desc[UR16][R12.64+0x20], R101 ;  /* 0x000020650c00a986 */ /* 0x0007e8000c101910 */
[----:B------:R3:W-:Y:S01]  /*2e70*/  @!P6 STG.E desc[UR16][R8.64+0x30], R4 ;  /* 0x000030040800e986 */ /* 0x0007e2000c101910 */
[----:B------:R-:W-:Y:S05]  /*2e80*/  @P0 EXIT ;  /* 0x000000000000094d */ /* 0x000fea0003800000 */
[----:B------:R-:W-:Y:S01]  /*2e90*/  STG.E desc[UR16][R12.64+0x30], R3 ;  /* 0x000030030c007986 */ /* 0x000fe2000c101910 */
[----:B------:R-:W-:Y:S05]  /*2ea0*/  EXIT ;  /* 0x000000000000794d */ /* 0x000fea0003800000 */
.L_x_10:
[----:B------:R-:W-:-:S00]  /*2eb0*/  BRA `(.L_x_10) ;  /* 0xfffffffc00fc7947 */ /* 0x000fc0000383ffff */
[----:B------:R-:W-:-:S00]  /*2ec0*/  NOP ;  /* 0x0000000000007918 */ /* 0x000fc00000000000 */
        /* <DEDUP_REMOVED lines=11> */
.L_x_11:


//--------------------- .nv.shared._Z11fp8_gemm_v3PKhS0_P6__halfiii --------------------------
	.section	.nv.shared._Z11fp8_gemm_v3PKhS0_P6__halfiii,"aw",@nobits
	.sectionflags	@""
	.align	16
	.zero		1024


//--------------------- .nv.shared.reserved.0     --------------------------
	.section	.nv.shared.reserved.0,"aw",@nobits
	.weak		__nv_reservedSMEM_offset_0_alias
	.size		__nv_reservedSMEM_offset_0_alias, 0, 64
	.other		__nv_reservedSMEM_offset_0_alias,@"STO_CUDA_RESERVED_SHARED STV_DEFAULT"
__nv_reservedSMEM_offset_0_alias:
	.zero		0
	.zero		64


//--------------------- .nv.constant0._Z11fp8_gemm_v3PKhS0_P6__halfiii --------------------------
	.section	.nv.constant0._Z11fp8_gemm_v3PKhS0_P6__halfiii,"a",@progbits
	.sectionflags	@""
	.align	4
.nv.constant0._Z11fp8_gemm_v3PKhS0_P6__halfiii:
	.zero		932


//--------------------- SYMBOLS --------------------------

	.type		.nv.reservedSmem.offset0,@object
	.size		.nv.reservedSmem.offset0,0x4
	.type		.nv.reservedSmem.cap,@object
	.size		.nv.reservedSmem.cap,0x4
